//
// Generated by NVIDIA NVVM Compiler
//
// Compiler Build ID: CL-36424714
// Cuda compilation tools, release 13.0, V13.0.88
// Based on NVVM 20.0.0
//

.version 9.0
.target sm_100
.address_size 64

	// .globl	_Z9_evaluatePbPtS0_Pimm

.visible .entry _Z9_evaluatePbPtS0_Pimm(
	.param .u64 .ptr .align 1 _Z9_evaluatePbPtS0_Pimm_param_0,
	.param .u64 .ptr .align 1 _Z9_evaluatePbPtS0_Pimm_param_1,
	.param .u64 .ptr .align 1 _Z9_evaluatePbPtS0_Pimm_param_2,
	.param .u64 .ptr .align 1 _Z9_evaluatePbPtS0_Pimm_param_3,
	.param .u64 _Z9_evaluatePbPtS0_Pimm_param_4,
	.param .u64 _Z9_evaluatePbPtS0_Pimm_param_5
)
{
	.local .align 16 .b8 	__local_depot0[6000];
	.reg .b64 	%SP;
	.reg .b64 	%SPL;
	.reg .pred 	%p<43>;
	.reg .b16 	%rs<119>;
	.reg .b32 	%r<107>;
	.reg .b64 	%rd<399>;

	mov.u64 	%SPL, __local_depot0;
	ld.param.u64 	%rd52, [_Z9_evaluatePbPtS0_Pimm_param_0];
	ld.param.u64 	%rd53, [_Z9_evaluatePbPtS0_Pimm_param_2];
	ld.param.u64 	%rd54, [_Z9_evaluatePbPtS0_Pimm_param_4];
	ld.param.u64 	%rd51, [_Z9_evaluatePbPtS0_Pimm_param_5];
	cvta.to.global.u64 	%rd1, %rd52;
	cvta.to.global.u64 	%rd2, %rd53;
	add.u64 	%rd3, %SPL, 0;
	mov.u32 	%r20, %ctaid.x;
	mov.u32 	%r21, %ntid.x;
	mov.u32 	%r22, %tid.x;
	mad.lo.s32 	%r23, %r20, %r21, %r22;
	cvt.u64.u32 	%rd4, %r23;
	setp.le.u64 	%p1, %rd54, %rd4;
	@%p1 bra 	$L__BB0_58;
	mul.lo.s64 	%rd5, %rd51, %rd4;
	setp.eq.s64 	%p2, %rd51, 0;
	mov.b32 	%r98, 0;
	@%p2 bra 	$L__BB0_27;
	mov.b32 	%r98, 0;
	mov.b64 	%rd385, 0;
	mul.lo.s64 	%rd62, %rd5, %rd51;
	cvt.s64.s32 	%rd63, %rd62;
$L__BB0_3:
	ld.param.u64 	%rd383, [_Z9_evaluatePbPtS0_Pimm_param_1];
	add.s64 	%rd7, %rd385, %rd5;
	cvta.to.global.u64 	%rd58, %rd383;
	shl.b64 	%rd59, %rd7, 1;
	add.s64 	%rd60, %rd58, %rd59;
	ld.global.u16 	%rs1, [%rd60];
	cvt.u64.u16 	%rd61, %rs1;
	mad.lo.s64 	%rd8, %rd51, %rd61, %rd63;
	mov.b16 	%rs109, 0;
	mov.b64 	%rd386, 0;
	mov.u16 	%rs111, %rs109;
$L__BB0_4:
	add.s64 	%rd64, %rd8, %rd386;
	add.s64 	%rd65, %rd1, %rd64;
	ld.global.u8 	%rs29, [%rd65];
	setp.ne.s16 	%p3, %rs29, 1;
	@%p3 bra 	$L__BB0_6;
	cvt.u32.u16 	%r26, %rs111;
	mul.wide.u32 	%rd66, %r26, 2;
	add.s64 	%rd67, %rd3, %rd66;
	st.local.u16 	[%rd67], %rs109;
	add.s16 	%rs111, %rs111, 1;
$L__BB0_6:
	add.s16 	%rs109, %rs109, 1;
	cvt.u64.u16 	%rd386, %rs109;
	setp.gt.u64 	%p4, %rd51, %rd386;
	@%p4 bra 	$L__BB0_4;
	setp.lt.u16 	%p5, %rs111, 501;
	@%p5 bra 	$L__BB0_9;
	setp.eq.s32 	%p6, %r98, 0;
	cvt.u32.u16 	%r27, %rs111;
	add.s32 	%r28, %r98, %r27;
	add.s32 	%r29, %r28, -500;
	selp.b32 	%r98, 501, %r29, %p6;
$L__BB0_9:
	add.s64 	%rd69, %rd2, %rd59;
	st.global.u16 	[%rd69], %rs111;
	setp.gt.s32 	%p7, %r98, 1000;
	@%p7 bra 	$L__BB0_59;
	setp.eq.s16 	%p8, %rs111, 0;
	@%p8 bra 	$L__BB0_26;
	mov.b16 	%rs112, 0;
$L__BB0_12:
	sub.s16 	%rs31, %rs111, %rs112;
	cvt.u32.u16 	%r30, %rs112;
	mul.wide.u32 	%rd70, %r30, 2;
	add.s64 	%rd11, %rd3, %rd70;
	ld.local.u16 	%rd71, [%rd11];
	mul.lo.s64 	%rd12, %rd51, %rd71;
	mul.lo.s64 	%rd72, %rd5, %rd51;
	cvt.s64.s32 	%rd73, %rd72;
	add.s64 	%rd13, %rd12, %rd73;
	add.s64 	%rd14, %rd73, %rd71;
	and.b16  	%rs10, %rs31, 3;
	setp.eq.s16 	%p9, %rs10, 0;
	mov.u16 	%rs113, %rs112;
	@%p9 bra 	$L__BB0_16;
	add.s64 	%rd74, %rd14, %rd12;
	add.s64 	%rd75, %rd1, %rd74;
	mov.b16 	%rs32, 1;
	st.global.u8 	[%rd75], %rs32;
	add.s16 	%rs113, %rs112, 1;
	setp.eq.s16 	%p10, %rs10, 1;
	@%p10 bra 	$L__BB0_16;
	ld.local.u16 	%rd76, [%rd11+2];
	add.s64 	%rd77, %rd13, %rd76;
	add.s64 	%rd78, %rd1, %rd77;
	mov.b16 	%rs33, 1;
	st.global.u8 	[%rd78], %rs33;
	mad.lo.s64 	%rd79, %rd51, %rd76, %rd14;
	add.s64 	%rd80, %rd1, %rd79;
	st.global.u8 	[%rd80], %rs33;
	add.s16 	%rs113, %rs112, 2;
	setp.eq.s16 	%p11, %rs10, 2;
	@%p11 bra 	$L__BB0_16;
	ld.local.u16 	%rd81, [%rd11+4];
	add.s64 	%rd82, %rd13, %rd81;
	add.s64 	%rd83, %rd1, %rd82;
	mov.b16 	%rs34, 1;
	st.global.u8 	[%rd83], %rs34;
	mad.lo.s64 	%rd84, %rd51, %rd81, %rd14;
	add.s64 	%rd85, %rd1, %rd84;
	st.global.u8 	[%rd85], %rs34;
	add.s16 	%rs113, %rs112, 3;
$L__BB0_16:
	sub.s16 	%rs35, %rs112, %rs111;
	setp.gt.u16 	%p12, %rs35, -4;
	@%p12 bra 	$L__BB0_18;
$L__BB0_17:
	cvt.u32.u16 	%r31, %rs113;
	mul.wide.u32 	%rd86, %r31, 2;
	add.s64 	%rd87, %rd3, %rd86;
	ld.local.u16 	%rd88, [%rd87];
	add.s64 	%rd89, %rd13, %rd88;
	add.s64 	%rd90, %rd1, %rd89;
	mov.b16 	%rs36, 1;
	st.global.u8 	[%rd90], %rs36;
	mad.lo.s64 	%rd91, %rd51, %rd88, %rd14;
	add.s64 	%rd92, %rd1, %rd91;
	st.global.u8 	[%rd92], %rs36;
	ld.local.u16 	%rd93, [%rd87+2];
	add.s64 	%rd94, %rd13, %rd93;
	add.s64 	%rd95, %rd1, %rd94;
	st.global.u8 	[%rd95], %rs36;
	mad.lo.s64 	%rd96, %rd51, %rd93, %rd14;
	add.s64 	%rd97, %rd1, %rd96;
	st.global.u8 	[%rd97], %rs36;
	ld.local.u16 	%rd98, [%rd87+4];
	add.s64 	%rd99, %rd13, %rd98;
	add.s64 	%rd100, %rd1, %rd99;
	st.global.u8 	[%rd100], %rs36;
	mad.lo.s64 	%rd101, %rd51, %rd98, %rd14;
	add.s64 	%rd102, %rd1, %rd101;
	st.global.u8 	[%rd102], %rs36;
	ld.local.u16 	%rd103, [%rd87+6];
	add.s64 	%rd104, %rd13, %rd103;
	add.s64 	%rd105, %rd1, %rd104;
	st.global.u8 	[%rd105], %rs36;
	mad.lo.s64 	%rd106, %rd51, %rd103, %rd14;
	add.s64 	%rd107, %rd1, %rd106;
	st.global.u8 	[%rd107], %rs36;
	add.s16 	%rs113, %rs113, 4;
	setp.ne.s16 	%p13, %rs113, %rs111;
	@%p13 bra 	$L__BB0_17;
$L__BB0_18:
	add.s16 	%rs112, %rs112, 1;
	setp.eq.s16 	%p14, %rs112, %rs111;
	@%p14 bra 	$L__BB0_19;
	bra.uni 	$L__BB0_12;
$L__BB0_19:
	and.b16  	%rs7, %rs111, 3;
	setp.lt.u16 	%p15, %rs111, 4;
	mov.b16 	%rs116, 0;
	@%p15 bra 	$L__BB0_22;
	and.b16  	%rs116, %rs111, -4;
	mov.b16 	%rs115, 0;
$L__BB0_21:
	cvt.u32.u16 	%r32, %rs115;
	mul.wide.u32 	%rd108, %r32, 2;
	add.s64 	%rd109, %rd3, %rd108;
	ld.local.v4.u16 	{%rs39, %rs40, %rs41, %rs42}, [%rd109];
	cvt.u64.u16 	%rd110, %rs39;
	cvt.u64.u16 	%rd111, %rs1;
	mul.lo.s64 	%rd112, %rd5, %rd51;
	cvt.s64.s32 	%rd113, %rd112;
	add.s64 	%rd114, %rd113, %rd111;
	mad.lo.s64 	%rd115, %rd51, %rd110, %rd114;
	add.s64 	%rd116, %rd1, %rd115;
	mov.b16 	%rs43, 0;
	st.global.u8 	[%rd116], %rs43;
	add.s64 	%rd117, %rd8, %rd110;
	add.s64 	%rd118, %rd1, %rd117;
	st.global.u8 	[%rd118], %rs43;
	cvt.u64.u16 	%rd119, %rs40;
	mad.lo.s64 	%rd120, %rd51, %rd119, %rd114;
	add.s64 	%rd121, %rd1, %rd120;
	st.global.u8 	[%rd121], %rs43;
	add.s64 	%rd122, %rd8, %rd119;
	add.s64 	%rd123, %rd1, %rd122;
	st.global.u8 	[%rd123], %rs43;
	cvt.u64.u16 	%rd124, %rs41;
	mad.lo.s64 	%rd125, %rd51, %rd124, %rd114;
	add.s64 	%rd126, %rd1, %rd125;
	st.global.u8 	[%rd126], %rs43;
	add.s64 	%rd127, %rd8, %rd124;
	add.s64 	%rd128, %rd1, %rd127;
	st.global.u8 	[%rd128], %rs43;
	cvt.u64.u16 	%rd129, %rs42;
	mad.lo.s64 	%rd130, %rd51, %rd129, %rd114;
	add.s64 	%rd131, %rd1, %rd130;
	st.global.u8 	[%rd131], %rs43;
	add.s64 	%rd132, %rd8, %rd129;
	add.s64 	%rd133, %rd1, %rd132;
	st.global.u8 	[%rd133], %rs43;
	add.s16 	%rs115, %rs115, 4;
	setp.ne.s16 	%p16, %rs115, %rs116;
	@%p16 bra 	$L__BB0_21;
$L__BB0_22:
	setp.eq.s16 	%p17, %rs7, 0;
	@%p17 bra 	$L__BB0_26;
	cvt.u32.u16 	%r33, %rs116;
	mul.wide.u32 	%rd134, %r33, 2;
	add.s64 	%rd15, %rd3, %rd134;
	ld.local.u16 	%rd135, [%rd15];
	cvt.u64.u16 	%rd136, %rs1;
	mul.lo.s64 	%rd137, %rd5, %rd51;
	cvt.s64.s32 	%rd138, %rd137;
	add.s64 	%rd16, %rd138, %rd136;
	mad.lo.s64 	%rd139, %rd51, %rd135, %rd16;
	add.s64 	%rd140, %rd1, %rd139;
	mov.b16 	%rs44, 0;
	st.global.u8 	[%rd140], %rs44;
	add.s64 	%rd141, %rd8, %rd135;
	add.s64 	%rd142, %rd1, %rd141;
	st.global.u8 	[%rd142], %rs44;
	setp.eq.s16 	%p18, %rs7, 1;
	@%p18 bra 	$L__BB0_26;
	ld.local.u16 	%rd143, [%rd15+2];
	mad.lo.s64 	%rd144, %rd51, %rd143, %rd16;
	add.s64 	%rd145, %rd1, %rd144;
	mov.b16 	%rs45, 0;
	st.global.u8 	[%rd145], %rs45;
	add.s64 	%rd146, %rd8, %rd143;
	add.s64 	%rd147, %rd1, %rd146;
	st.global.u8 	[%rd147], %rs45;
	setp.eq.s16 	%p19, %rs7, 2;
	@%p19 bra 	$L__BB0_26;
	ld.local.u16 	%rd148, [%rd15+4];
	mad.lo.s64 	%rd149, %rd51, %rd148, %rd16;
	add.s64 	%rd150, %rd1, %rd149;
	mov.b16 	%rs46, 0;
	st.global.u8 	[%rd150], %rs46;
	add.s64 	%rd151, %rd8, %rd148;
	add.s64 	%rd152, %rd1, %rd151;
	st.global.u8 	[%rd152], %rs46;
$L__BB0_26:
	add.s64 	%rd385, %rd385, 1;
	setp.gt.u64 	%p20, %rd51, %rd385;
	@%p20 bra 	$L__BB0_3;
$L__BB0_27:
	setp.lt.s32 	%p21, %r98, 1;
	@%p21 bra 	$L__BB0_41;
	setp.eq.s64 	%p22, %rd51, 0;
	@%p22 bra 	$L__BB0_58;
	cvt.u16.u32 	%rs21, %r98;
	and.b64  	%rd18, %rd51, 15;
	setp.lt.u64 	%p23, %rd51, 16;
	mov.b64 	%rd389, 0;
	@%p23 bra 	$L__BB0_32;
	and.b64  	%rd389, %rd51, -16;
	mov.b64 	%rd387, 0;
$L__BB0_31:
	.pragma "nounroll";
	add.s64 	%rd155, %rd387, %rd5;
	shl.b64 	%rd156, %rd155, 1;
	add.s64 	%rd157, %rd2, %rd156;
	ld.global.u16 	%rs47, [%rd157];
	add.s16 	%rs48, %rs47, %rs21;
	st.global.u16 	[%rd157], %rs48;
	ld.global.u16 	%rs49, [%rd157+2];
	add.s16 	%rs50, %rs49, %rs21;
	st.global.u16 	[%rd157+2], %rs50;
	ld.global.u16 	%rs51, [%rd157+4];
	add.s16 	%rs52, %rs51, %rs21;
	st.global.u16 	[%rd157+4], %rs52;
	ld.global.u16 	%rs53, [%rd157+6];
	add.s16 	%rs54, %rs53, %rs21;
	st.global.u16 	[%rd157+6], %rs54;
	ld.global.u16 	%rs55, [%rd157+8];
	add.s16 	%rs56, %rs55, %rs21;
	st.global.u16 	[%rd157+8], %rs56;
	ld.global.u16 	%rs57, [%rd157+10];
	add.s16 	%rs58, %rs57, %rs21;
	st.global.u16 	[%rd157+10], %rs58;
	ld.global.u16 	%rs59, [%rd157+12];
	add.s16 	%rs60, %rs59, %rs21;
	st.global.u16 	[%rd157+12], %rs60;
	ld.global.u16 	%rs61, [%rd157+14];
	add.s16 	%rs62, %rs61, %rs21;
	st.global.u16 	[%rd157+14], %rs62;
	ld.global.u16 	%rs63, [%rd157+16];
	add.s16 	%rs64, %rs63, %rs21;
	st.global.u16 	[%rd157+16], %rs64;
	ld.global.u16 	%rs65, [%rd157+18];
	add.s16 	%rs66, %rs65, %rs21;
	st.global.u16 	[%rd157+18], %rs66;
	ld.global.u16 	%rs67, [%rd157+20];
	add.s16 	%rs68, %rs67, %rs21;
	st.global.u16 	[%rd157+20], %rs68;
	ld.global.u16 	%rs69, [%rd157+22];
	add.s16 	%rs70, %rs69, %rs21;
	st.global.u16 	[%rd157+22], %rs70;
	ld.global.u16 	%rs71, [%rd157+24];
	add.s16 	%rs72, %rs71, %rs21;
	st.global.u16 	[%rd157+24], %rs72;
	ld.global.u16 	%rs73, [%rd157+26];
	add.s16 	%rs74, %rs73, %rs21;
	st.global.u16 	[%rd157+26], %rs74;
	ld.global.u16 	%rs75, [%rd157+28];
	add.s16 	%rs76, %rs75, %rs21;
	st.global.u16 	[%rd157+28], %rs76;
	ld.global.u16 	%rs77, [%rd157+30];
	add.s16 	%rs78, %rs77, %rs21;
	st.global.u16 	[%rd157+30], %rs78;
	add.s64 	%rd387, %rd387, 16;
	setp.ne.s64 	%p24, %rd387, %rd389;
	@%p24 bra 	$L__BB0_31;
$L__BB0_32:
	setp.eq.s64 	%p25, %rd18, 0;
	@%p25 bra 	$L__BB0_41;
	and.b64  	%rd23, %rd51, 7;
	setp.lt.u64 	%p26, %rd18, 8;
	@%p26 bra 	$L__BB0_35;
	add.s64 	%rd158, %rd389, %rd5;
	shl.b64 	%rd159, %rd158, 1;
	add.s64 	%rd160, %rd2, %rd159;
	ld.global.u16 	%rs79, [%rd160];
	add.s16 	%rs80, %rs79, %rs21;
	st.global.u16 	[%rd160], %rs80;
	add.s64 	%rd161, %rd389, 1;
	and.b64  	%rd162, %rd161, 4294967295;
	add.s64 	%rd163, %rd162, %rd5;
	shl.b64 	%rd164, %rd163, 1;
	add.s64 	%rd165, %rd2, %rd164;
	ld.global.u16 	%rs81, [%rd165];
	add.s16 	%rs82, %rs81, %rs21;
	st.global.u16 	[%rd165], %rs82;
	add.s64 	%rd166, %rd389, 2;
	and.b64  	%rd167, %rd166, 4294967295;
	add.s64 	%rd168, %rd167, %rd5;
	shl.b64 	%rd169, %rd168, 1;
	add.s64 	%rd170, %rd2, %rd169;
	ld.global.u16 	%rs83, [%rd170];
	add.s16 	%rs84, %rs83, %rs21;
	st.global.u16 	[%rd170], %rs84;
	add.s64 	%rd171, %rd389, 3;
	and.b64  	%rd172, %rd171, 4294967295;
	add.s64 	%rd173, %rd172, %rd5;
	shl.b64 	%rd174, %rd173, 1;
	add.s64 	%rd175, %rd2, %rd174;
	ld.global.u16 	%rs85, [%rd175];
	add.s16 	%rs86, %rs85, %rs21;
	st.global.u16 	[%rd175], %rs86;
	add.s64 	%rd176, %rd389, 4;
	and.b64  	%rd177, %rd176, 4294967295;
	add.s64 	%rd178, %rd177, %rd5;
	shl.b64 	%rd179, %rd178, 1;
	add.s64 	%rd180, %rd2, %rd179;
	ld.global.u16 	%rs87, [%rd180];
	add.s16 	%rs88, %rs87, %rs21;
	st.global.u16 	[%rd180], %rs88;
	add.s64 	%rd181, %rd389, 5;
	and.b64  	%rd182, %rd181, 4294967295;
	add.s64 	%rd183, %rd182, %rd5;
	shl.b64 	%rd184, %rd183, 1;
	add.s64 	%rd185, %rd2, %rd184;
	ld.global.u16 	%rs89, [%rd185];
	add.s16 	%rs90, %rs89, %rs21;
	st.global.u16 	[%rd185], %rs90;
	add.s64 	%rd186, %rd389, 6;
	and.b64  	%rd187, %rd186, 4294967295;
	add.s64 	%rd188, %rd187, %rd5;
	shl.b64 	%rd189, %rd188, 1;
	add.s64 	%rd190, %rd2, %rd189;
	ld.global.u16 	%rs91, [%rd190];
	add.s16 	%rs92, %rs91, %rs21;
	st.global.u16 	[%rd190], %rs92;
	add.s64 	%rd191, %rd389, 7;
	and.b64  	%rd192, %rd191, 4294967295;
	add.s64 	%rd193, %rd192, %rd5;
	shl.b64 	%rd194, %rd193, 1;
	add.s64 	%rd195, %rd2, %rd194;
	ld.global.u16 	%rs93, [%rd195];
	add.s16 	%rs94, %rs93, %rs21;
	st.global.u16 	[%rd195], %rs94;
	add.s64 	%rd196, %rd389, 8;
	and.b64  	%rd389, %rd196, 4294967295;
$L__BB0_35:
	setp.eq.s64 	%p27, %rd23, 0;
	@%p27 bra 	$L__BB0_41;
	and.b64  	%rd26, %rd51, 3;
	setp.lt.u64 	%p28, %rd23, 4;
	@%p28 bra 	$L__BB0_38;
	add.s64 	%rd197, %rd389, %rd5;
	shl.b64 	%rd198, %rd197, 1;
	add.s64 	%rd199, %rd2, %rd198;
	ld.global.u16 	%rs95, [%rd199];
	add.s16 	%rs96, %rs95, %rs21;
	st.global.u16 	[%rd199], %rs96;
	add.s64 	%rd200, %rd389, 1;
	and.b64  	%rd201, %rd200, 4294967295;
	add.s64 	%rd202, %rd201, %rd5;
	shl.b64 	%rd203, %rd202, 1;
	add.s64 	%rd204, %rd2, %rd203;
	ld.global.u16 	%rs97, [%rd204];
	add.s16 	%rs98, %rs97, %rs21;
	st.global.u16 	[%rd204], %rs98;
	add.s64 	%rd205, %rd389, 2;
	and.b64  	%rd206, %rd205, 4294967295;
	add.s64 	%rd207, %rd206, %rd5;
	shl.b64 	%rd208, %rd207, 1;
	add.s64 	%rd209, %rd2, %rd208;
	ld.global.u16 	%rs99, [%rd209];
	add.s16 	%rs100, %rs99, %rs21;
	st.global.u16 	[%rd209], %rs100;
	add.s64 	%rd210, %rd389, 3;
	and.b64  	%rd211, %rd210, 4294967295;
	add.s64 	%rd212, %rd211, %rd5;
	shl.b64 	%rd213, %rd212, 1;
	add.s64 	%rd214, %rd2, %rd213;
	ld.global.u16 	%rs101, [%rd214];
	add.s16 	%rs102, %rs101, %rs21;
	st.global.u16 	[%rd214], %rs102;
	add.s64 	%rd215, %rd389, 4;
	and.b64  	%rd389, %rd215, 4294967295;
$L__BB0_38:
	setp.eq.s64 	%p29, %rd26, 0;
	@%p29 bra 	$L__BB0_41;
	mov.b64 	%rd392, 0;
$L__BB0_40:
	.pragma "nounroll";
	add.s64 	%rd217, %rd389, %rd5;
	shl.b64 	%rd218, %rd217, 1;
	add.s64 	%rd219, %rd2, %rd218;
	ld.global.u16 	%rs103, [%rd219];
	add.s16 	%rs104, %rs103, %rs21;
	st.global.u16 	[%rd219], %rs104;
	add.s64 	%rd220, %rd389, 1;
	and.b64  	%rd389, %rd220, 4294967295;
	add.s64 	%rd392, %rd392, 1;
	setp.ne.s64 	%p30, %rd392, %rd26;
	@%p30 bra 	$L__BB0_40;
$L__BB0_41:
	setp.eq.s64 	%p31, %rd51, 0;
	@%p31 bra 	$L__BB0_58;
	ld.param.u64 	%rd384, [_Z9_evaluatePbPtS0_Pimm_param_3];
	cvt.u16.u64 	%rs22, %rd51;
	cvta.to.global.u64 	%rd33, %rd384;
	mov.b64 	%rd393, 0;
	mov.b16 	%rs117, 0;
	mov.u16 	%rs118, %rs117;
$L__BB0_43:
	sub.s64 	%rd35, %rd51, %rd393;
	setp.le.u64 	%p32, %rd51, %rd393;
	mov.b32 	%r106, 0;
	@%p32 bra 	$L__BB0_57;
	sub.s64 	%rd222, %rd393, %rd51;
	setp.gt.u64 	%p33, %rd222, -16;
	mov.b32 	%r106, 0;
	mov.u64 	%rd396, %rd393;
	@%p33 bra 	$L__BB0_47;
	and.b64  	%rd394, %rd35, -16;
	mov.b32 	%r106, 0;
	mov.u64 	%rd396, %rd393;
$L__BB0_46:
	.pragma "nounroll";
	add.s64 	%rd223, %rd396, %rd5;
	shl.b64 	%rd224, %rd223, 1;
	add.s64 	%rd225, %rd2, %rd224;
	ld.global.u16 	%r38, [%rd225];
	max.u32 	%r39, %r106, %r38;
	add.s64 	%rd226, %rd396, 1;
	and.b64  	%rd227, %rd226, 4294967295;
	add.s64 	%rd228, %rd227, %rd5;
	shl.b64 	%rd229, %rd228, 1;
	add.s64 	%rd230, %rd2, %rd229;
	ld.global.u16 	%r40, [%rd230];
	max.u32 	%r41, %r39, %r40;
	add.s64 	%rd231, %rd396, 2;
	and.b64  	%rd232, %rd231, 4294967295;
	add.s64 	%rd233, %rd232, %rd5;
	shl.b64 	%rd234, %rd233, 1;
	add.s64 	%rd235, %rd2, %rd234;
	ld.global.u16 	%r42, [%rd235];
	max.u32 	%r43, %r41, %r42;
	add.s64 	%rd236, %rd396, 3;
	and.b64  	%rd237, %rd236, 4294967295;
	add.s64 	%rd238, %rd237, %rd5;
	shl.b64 	%rd239, %rd238, 1;
	add.s64 	%rd240, %rd2, %rd239;
	ld.global.u16 	%r44, [%rd240];
	max.u32 	%r45, %r43, %r44;
	add.s64 	%rd241, %rd396, 4;
	and.b64  	%rd242, %rd241, 4294967295;
	add.s64 	%rd243, %rd242, %rd5;
	shl.b64 	%rd244, %rd243, 1;
	add.s64 	%rd245, %rd2, %rd244;
	ld.global.u16 	%r46, [%rd245];
	max.u32 	%r47, %r45, %r46;
	add.s64 	%rd246, %rd396, 5;
	and.b64  	%rd247, %rd246, 4294967295;
	add.s64 	%rd248, %rd247, %rd5;
	shl.b64 	%rd249, %rd248, 1;
	add.s64 	%rd250, %rd2, %rd249;
	ld.global.u16 	%r48, [%rd250];
	max.u32 	%r49, %r47, %r48;
	add.s64 	%rd251, %rd396, 6;
	and.b64  	%rd252, %rd251, 4294967295;
	add.s64 	%rd253, %rd252, %rd5;
	shl.b64 	%rd254, %rd253, 1;
	add.s64 	%rd255, %rd2, %rd254;
	ld.global.u16 	%r50, [%rd255];
	max.u32 	%r51, %r49, %r50;
	add.s64 	%rd256, %rd396, 7;
	and.b64  	%rd257, %rd256, 4294967295;
	add.s64 	%rd258, %rd257, %rd5;
	shl.b64 	%rd259, %rd258, 1;
	add.s64 	%rd260, %rd2, %rd259;
	ld.global.u16 	%r52, [%rd260];
	max.u32 	%r53, %r51, %r52;
	add.s64 	%rd261, %rd396, 8;
	and.b64  	%rd262, %rd261, 4294967295;
	add.s64 	%rd263, %rd262, %rd5;
	shl.b64 	%rd264, %rd263, 1;
	add.s64 	%rd265, %rd2, %rd264;
	ld.global.u16 	%r54, [%rd265];
	max.u32 	%r55, %r53, %r54;
	add.s64 	%rd266, %rd396, 9;
	and.b64  	%rd267, %rd266, 4294967295;
	add.s64 	%rd268, %rd267, %rd5;
	shl.b64 	%rd269, %rd268, 1;
	add.s64 	%rd270, %rd2, %rd269;
	ld.global.u16 	%r56, [%rd270];
	max.u32 	%r57, %r55, %r56;
	add.s64 	%rd271, %rd396, 10;
	and.b64  	%rd272, %rd271, 4294967295;
	add.s64 	%rd273, %rd272, %rd5;
	shl.b64 	%rd274, %rd273, 1;
	add.s64 	%rd275, %rd2, %rd274;
	ld.global.u16 	%r58, [%rd275];
	max.u32 	%r59, %r57, %r58;
	add.s64 	%rd276, %rd396, 11;
	and.b64  	%rd277, %rd276, 4294967295;
	add.s64 	%rd278, %rd277, %rd5;
	shl.b64 	%rd279, %rd278, 1;
	add.s64 	%rd280, %rd2, %rd279;
	ld.global.u16 	%r60, [%rd280];
	max.u32 	%r61, %r59, %r60;
	add.s64 	%rd281, %rd396, 12;
	and.b64  	%rd282, %rd281, 4294967295;
	add.s64 	%rd283, %rd282, %rd5;
	shl.b64 	%rd284, %rd283, 1;
	add.s64 	%rd285, %rd2, %rd284;
	ld.global.u16 	%r62, [%rd285];
	max.u32 	%r63, %r61, %r62;
	add.s64 	%rd286, %rd396, 13;
	and.b64  	%rd287, %rd286, 4294967295;
	add.s64 	%rd288, %rd287, %rd5;
	shl.b64 	%rd289, %rd288, 1;
	add.s64 	%rd290, %rd2, %rd289;
	ld.global.u16 	%r64, [%rd290];
	max.u32 	%r65, %r63, %r64;
	add.s64 	%rd291, %rd396, 14;
	and.b64  	%rd292, %rd291, 4294967295;
	add.s64 	%rd293, %rd292, %rd5;
	shl.b64 	%rd294, %rd293, 1;
	add.s64 	%rd295, %rd2, %rd294;
	ld.global.u16 	%r66, [%rd295];
	max.u32 	%r67, %r65, %r66;
	add.s64 	%rd296, %rd396, 15;
	and.b64  	%rd297, %rd296, 4294967295;
	add.s64 	%rd298, %rd297, %rd5;
	shl.b64 	%rd299, %rd298, 1;
	add.s64 	%rd300, %rd2, %rd299;
	ld.global.u16 	%r68, [%rd300];
	max.u32 	%r106, %r67, %r68;
	add.s64 	%rd301, %rd396, 16;
	and.b64  	%rd396, %rd301, 4294967295;
	add.s64 	%rd394, %rd394, -16;
	setp.ne.s64 	%p34, %rd394, 0;
	@%p34 bra 	$L__BB0_46;
$L__BB0_47:
	and.b64  	%rd302, %rd35, 15;
	setp.eq.s64 	%p35, %rd302, 0;
	@%p35 bra 	$L__BB0_57;
	sub.s16 	%rs107, %rs22, %rs118;
	cvt.u64.u16 	%rd303, %rs107;
	and.b64  	%rd42, %rd303, 15;
	add.s64 	%rd304, %rd42, -1;
	setp.lt.u64 	%p36, %rd304, 7;
	@%p36 bra 	$L__BB0_50;
	add.s64 	%rd305, %rd396, %rd5;
	shl.b64 	%rd306, %rd305, 1;
	add.s64 	%rd307, %rd2, %rd306;
	ld.global.u16 	%r70, [%rd307];
	max.u32 	%r71, %r106, %r70;
	add.s64 	%rd308, %rd396, 1;
	and.b64  	%rd309, %rd308, 4294967295;
	add.s64 	%rd310, %rd309, %rd5;
	shl.b64 	%rd311, %rd310, 1;
	add.s64 	%rd312, %rd2, %rd311;
	ld.global.u16 	%r72, [%rd312];
	max.u32 	%r73, %r71, %r72;
	add.s64 	%rd313, %rd396, 2;
	and.b64  	%rd314, %rd313, 4294967295;
	add.s64 	%rd315, %rd314, %rd5;
	shl.b64 	%rd316, %rd315, 1;
	add.s64 	%rd317, %rd2, %rd316;
	ld.global.u16 	%r74, [%rd317];
	max.u32 	%r75, %r73, %r74;
	add.s64 	%rd318, %rd396, 3;
	and.b64  	%rd319, %rd318, 4294967295;
	add.s64 	%rd320, %rd319, %rd5;
	shl.b64 	%rd321, %rd320, 1;
	add.s64 	%rd322, %rd2, %rd321;
	ld.global.u16 	%r76, [%rd322];
	max.u32 	%r77, %r75, %r76;
	add.s64 	%rd323, %rd396, 4;
	and.b64  	%rd324, %rd323, 4294967295;
	add.s64 	%rd325, %rd324, %rd5;
	shl.b64 	%rd326, %rd325, 1;
	add.s64 	%rd327, %rd2, %rd326;
	ld.global.u16 	%r78, [%rd327];
	max.u32 	%r79, %r77, %r78;
	add.s64 	%rd328, %rd396, 5;
	and.b64  	%rd329, %rd328, 4294967295;
	add.s64 	%rd330, %rd329, %rd5;
	shl.b64 	%rd331, %rd330, 1;
	add.s64 	%rd332, %rd2, %rd331;
	ld.global.u16 	%r80, [%rd332];
	max.u32 	%r81, %r79, %r80;
	add.s64 	%rd333, %rd396, 6;
	and.b64  	%rd334, %rd333, 4294967295;
	add.s64 	%rd335, %rd334, %rd5;
	shl.b64 	%rd336, %rd335, 1;
	add.s64 	%rd337, %rd2, %rd336;
	ld.global.u16 	%r82, [%rd337];
	max.u32 	%r83, %r81, %r82;
	add.s64 	%rd338, %rd396, 7;
	and.b64  	%rd339, %rd338, 4294967295;
	add.s64 	%rd340, %rd339, %rd5;
	shl.b64 	%rd341, %rd340, 1;
	add.s64 	%rd342, %rd2, %rd341;
	ld.global.u16 	%r84, [%rd342];
	max.u32 	%r106, %r83, %r84;
	add.s64 	%rd343, %rd396, 8;
	and.b64  	%rd396, %rd343, 4294967295;
$L__BB0_50:
	and.b64  	%rd344, %rd42, 7;
	setp.eq.s64 	%p37, %rd344, 0;
	@%p37 bra 	$L__BB0_57;
	sub.s16 	%rs108, %rs22, %rs117;
	cvt.u64.u16 	%rd345, %rs108;
	and.b64  	%rd346, %rd345, 7;
	and.b64  	%rd45, %rd345, 3;
	add.s64 	%rd347, %rd346, -1;
	setp.lt.u64 	%p38, %rd347, 3;
	@%p38 bra 	$L__BB0_53;
	add.s64 	%rd348, %rd396, %rd5;
	shl.b64 	%rd349, %rd348, 1;
	add.s64 	%rd350, %rd2, %rd349;
	ld.global.u16 	%r86, [%rd350];
	max.u32 	%r87, %r106, %r86;
	add.s64 	%rd351, %rd396, 1;
	and.b64  	%rd352, %rd351, 4294967295;
	add.s64 	%rd353, %rd352, %rd5;
	shl.b64 	%rd354, %rd353, 1;
	add.s64 	%rd355, %rd2, %rd354;
	ld.global.u16 	%r88, [%rd355];
	max.u32 	%r89, %r87, %r88;
	add.s64 	%rd356, %rd396, 2;
	and.b64  	%rd357, %rd356, 4294967295;
	add.s64 	%rd358, %rd357, %rd5;
	shl.b64 	%rd359, %rd358, 1;
	add.s64 	%rd360, %rd2, %rd359;
	ld.global.u16 	%r90, [%rd360];
	max.u32 	%r91, %r89, %r90;
	add.s64 	%rd361, %rd396, 3;
	and.b64  	%rd362, %rd361, 4294967295;
	add.s64 	%rd363, %rd362, %rd5;
	shl.b64 	%rd364, %rd363, 1;
	add.s64 	%rd365, %rd2, %rd364;
	ld.global.u16 	%r92, [%rd365];
	max.u32 	%r106, %r91, %r92;
	add.s64 	%rd366, %rd396, 4;
	and.b64  	%rd396, %rd366, 4294967295;
$L__BB0_53:
	setp.eq.s64 	%p39, %rd45, 0;
	@%p39 bra 	$L__BB0_57;
	add.s64 	%rd367, %rd396, %rd5;
	shl.b64 	%rd368, %rd367, 1;
	add.s64 	%rd369, %rd2, %rd368;
	ld.global.u16 	%r93, [%rd369];
	max.u32 	%r106, %r106, %r93;
	setp.eq.s64 	%p40, %rd45, 1;
	@%p40 bra 	$L__BB0_57;
	add.s64 	%rd370, %rd396, 1;
	and.b64  	%rd371, %rd370, 4294967295;
	add.s64 	%rd372, %rd371, %rd5;
	shl.b64 	%rd373, %rd372, 1;
	add.s64 	%rd374, %rd2, %rd373;
	ld.global.u16 	%r94, [%rd374];
	max.u32 	%r106, %r106, %r94;
	setp.eq.s64 	%p41, %rd45, 2;
	@%p41 bra 	$L__BB0_57;
	add.s64 	%rd375, %rd396, 2;
	and.b64  	%rd376, %rd375, 4294967295;
	add.s64 	%rd377, %rd376, %rd5;
	shl.b64 	%rd378, %rd377, 1;
	add.s64 	%rd379, %rd2, %rd378;
	ld.global.u16 	%r95, [%rd379];
	max.u32 	%r106, %r106, %r95;
$L__BB0_57:
	add.s64 	%rd380, %rd393, %rd5;
	shl.b64 	%rd381, %rd380, 2;
	add.s64 	%rd382, %rd33, %rd381;
	st.global.u32 	[%rd382], %r106;
	add.s64 	%rd393, %rd393, 1;
	setp.gt.u64 	%p42, %rd51, %rd393;
	add.s16 	%rs118, %rs118, 1;
	add.s16 	%rs117, %rs117, 1;
	@%p42 bra 	$L__BB0_43;
$L__BB0_58:
	ret;
$L__BB0_59:
	add.s32 	%r98, %r98, 1000;
	bra.uni 	$L__BB0_27;

}


// ===== COMPILED SASS (sm_100) =====

	.target	sm_100

	.elftype	@"ET_EXEC"


//--------------------- .note.nv.tkinfo           --------------------------
	.section	.note.nv.tkinfo,"",@"SHT_NOTE"
	.sectionflags	@"SHF_NOTE_NV_TKINFO"
	.tkinfo
        /*0018*/ 	.word	0x00000002
        /*0030*/ 	.string	""
        /*0030*/ 	.string	"ptxas"
        /*0030*/ 	.string	"Cuda compilation tools, release 13.0, V13.0.88"
        /*0030*/ 	.string	"Build cuda_13.0.r13.0/compiler.36424714_0"
        /*0030*/ 	.string	"-arch sm_100 -m 64 "



//--------------------- .note.nv.cuinfo           --------------------------
	.section	.note.nv.cuinfo,"",@"SHT_NOTE"
	.sectionflags	@"SHF_NOTE_NV_CUINFO"
        /*0018*/ 	.short	0x0002
        /*001a*/ 	.short	0x0064
        /*001c*/ 	.short	0x0082
	.zero		2


//--------------------- .nv.info                  --------------------------
	.section	.nv.info,"",@"SHT_CUDA_INFO"
	.align	4


	//----- nvinfo : EIATTR_REGCOUNT
	.align		4
        /*0000*/ 	.byte	0x04, 0x2f
        /*0002*/ 	.short	(.L_1 - .L_0)
	.align		4
.L_0:
        /*0004*/ 	.word	index@(_Z9_evaluatePbPtS0_Pimm)
        /*0008*/ 	.word	0x00000028


	//----- nvinfo : EIATTR_FRAME_SIZE
	.align		4
.L_1:
        /*000c*/ 	.byte	0x04, 0x11
        /*000e*/ 	.short	(.L_3 - .L_2)
	.align		4
.L_2:
        /*0010*/ 	.word	index@(_Z9_evaluatePbPtS0_Pimm)
        /*0014*/ 	.word	0x00001770


	//----- nvinfo : EIATTR_MIN_STACK_SIZE
	.align		4
.L_3:
        /*0018*/ 	.byte	0x04, 0x12
        /*001a*/ 	.short	(.L_5 - .L_4)
	.align		4
.L_4:
        /*001c*/ 	.word	index@(_Z9_evaluatePbPtS0_Pimm)
        /*0020*/ 	.word	0x00001770
.L_5:


//--------------------- .nv.compat                --------------------------
	.section	.nv.compat,"",@"SHT_CUDA_COMPAT_INFO"
	.align	4
        /*0000*/ 	.byte	0x02, 0x09, 0x00, 0x00, 0x02, 0x02, 0x01, 0x00, 0x02, 0x05, 0x05, 0x00, 0x03, 0x07, 0x01, 0x01
        /*0010*/ 	.byte	0x02, 0x03, 0x00, 0x00, 0x02, 0x06, 0x01, 0x00, 0x04, 0x0b, 0x08, 0x00, 0x09, 0x00, 0x00, 0x00
        /*0020*/ 	.byte	0x00, 0x00, 0x00, 0x00


//--------------------- .nv.info._Z9_evaluatePbPtS0_Pimm --------------------------
	.section	.nv.info._Z9_evaluatePbPtS0_Pimm,"",@"SHT_CUDA_INFO"
	.sectionflags	@""
	.align	4


	//----- nvinfo : EIATTR_CUDA_API_VERSION
	.align		4
        /*0000*/ 	.byte	0x04, 0x37
        /*0002*/ 	.short	(.L_7 - .L_6)
.L_6:
        /*0004*/ 	.word	0x00000082


	//----- nvinfo : EIATTR_KPARAM_INFO
	.align		4
.L_7:
        /*0008*/ 	.byte	0x04, 0x17
        /*000a*/ 	.short	(.L_9 - .L_8)
.L_8:
        /*000c*/ 	.word	0x00000000
        /*0010*/ 	.short	0x0005
        /*0012*/ 	.short	0x0028
        /*0014*/ 	.byte	0x00, 0xf0, 0x21, 0x00


	//----- nvinfo : EIATTR_KPARAM_INFO
	.align		4
.L_9:
        /*0018*/ 	.byte	0x04, 0x17
        /*001a*/ 	.short	(.L_11 - .L_10)
.L_10:
        /*001c*/ 	.word	0x00000000
        /*0020*/ 	.short	0x0004
        /*0022*/ 	.short	0x0020
        /*0024*/ 	.byte	0x00, 0xf0, 0x21, 0x00


	//----- nvinfo : EIATTR_KPARAM_INFO
	.align		4
.L_11:
        /*0028*/ 	.byte	0x04, 0x17
        /*002a*/ 	.short	(.L_13 - .L_12)
.L_12:
        /*002c*/ 	.word	0x00000000
        /*0030*/ 	.short	0x0003
        /*0032*/ 	.short	0x0018
        /*0034*/ 	.byte	0x00, 0xf5, 0x21, 0x00


	//----- nvinfo : EIATTR_KPARAM_INFO
	.align		4
.L_13:
        /*0038*/ 	.byte	0x04, 0x17
        /*003a*/ 	.short	(.L_15 - .L_14)
.L_14:
        /*003c*/ 	.word	0x00000000
        /*0040*/ 	.short	0x0002
        /*0042*/ 	.short	0x0010
        /*0044*/ 	.byte	0x00, 0xf5, 0x21, 0x00


	//----- nvinfo : EIATTR_KPARAM_INFO
	.align		4
.L_15:
        /*0048*/ 	.byte	0x04, 0x17
        /*004a*/ 	.short	(.L_17 - .L_16)
.L_16:
        /*004c*/ 	.word	0x00000000
        /*0050*/ 	.short	0x0001
        /*0052*/ 	.short	0x0008
        /*0054*/ 	.byte	0x00, 0xf5, 0x21, 0x00


	//----- nvinfo : EIATTR_KPARAM_INFO
	.align		4
.L_17:
        /*0058*/ 	.byte	0x04, 0x17
        /*005a*/ 	.short	(.L_19 - .L_18)
.L_18:
        /*005c*/ 	.word	0x00000000
        /*0060*/ 	.short	0x0000
        /*0062*/ 	.short	0x0000
        /*0064*/ 	.byte	0x00, 0xf5, 0x21, 0x00


	//----- nvinfo : EIATTR_SPARSE_MMA_MASK
	.align		4
.L_19:
        /*0068*/ 	.byte	0x03, 0x50
        /*006a*/ 	.short	0x0000


	//----- nvinfo : EIATTR_MAXREG_COUNT
	.align		4
        /*006c*/ 	.byte	0x03, 0x1b
        /*006e*/ 	.short	0x00ff


	//----- nvinfo : EIATTR_MERCURY_ISA_VERSION
	.align		4
        /*0070*/ 	.byte	0x03, 0x5f
        /*0072*/ 	.short	0x0101


	//----- nvinfo : EIATTR_VRC_CTA_INIT_COUNT
	.align		4
        /*0074*/ 	.byte	0x02, 0x4a
	.zero		1
	.zero		1


	//----- nvinfo : EIATTR_EXIT_INSTR_OFFSETS
	.align		4
        /*0078*/ 	.byte	0x04, 0x1c
        /*007a*/ 	.short	(.L_21 - .L_20)


	//   ....[0]....
.L_20:
        /*007c*/ 	.word	0x00000090


	//   ....[1]....
        /*0080*/ 	.word	0x00001330


	//   ....[2]....
        /*0084*/ 	.word	0x00002060


	//   ....[3]....
        /*0088*/ 	.word	0x00003210


	//----- nvinfo : EIATTR_CRS_STACK_SIZE
	.align		4
.L_21:
        /*008c*/ 	.byte	0x04, 0x1e
        /*008e*/ 	.short	(.L_23 - .L_22)
.L_22:
        /*0090*/ 	.word	0x00000000


	//----- nvinfo : EIATTR_CBANK_PARAM_SIZE
	.align		4
.L_23:
        /*0094*/ 	.byte	0x03, 0x19
        /*0096*/ 	.short	0x0030


	//----- nvinfo : EIATTR_PARAM_CBANK
	.align		4
        /*0098*/ 	.byte	0x04, 0x0a
        /*009a*/ 	.short	(.L_25 - .L_24)
	.align		4
.L_24:
        /*009c*/ 	.word	index@(.nv.constant0._Z9_evaluatePbPtS0_Pimm)
        /*00a0*/ 	.short	0x0380
        /*00a2*/ 	.short	0x0030


	//----- nvinfo : EIATTR_SW_WAR
	.align		4
.L_25:
        /*00a4*/ 	.byte	0x04, 0x36
        /*00a6*/ 	.short	(.L_27 - .L_26)
.L_26:
        /*00a8*/ 	.word	0x00000008
.L_27:


//--------------------- .nv.callgraph             --------------------------
	.section	.nv.callgraph,"",@"SHT_CUDA_CALLGRAPH"
	.align	4
	.sectionentsize	8
	.align		4
        /*0000*/ 	.word	0x00000000
	.align		4
        /*0004*/ 	.word	0xffffffff
	.align		4
        /*0008*/ 	.word	0x00000000
	.align		4
        /*000c*/ 	.word	0xfffffffe
	.align		4
        /*0010*/ 	.word	0x00000000
	.align		4
        /*0014*/ 	.word	0xfffffffd
	.align		4
        /*0018*/ 	.word	0x00000000
	.align		4
        /*001c*/ 	.word	0xfffffffc


//--------------------- .text._Z9_evaluatePbPtS0_Pimm --------------------------
	.section	.text._Z9_evaluatePbPtS0_Pimm,"ax",@progbits
	.align	128
        .global         _Z9_evaluatePbPtS0_Pimm
        .type           _Z9_evaluatePbPtS0_Pimm,@function
        .size           _Z9_evaluatePbPtS0_Pimm,(.L_x_34 - _Z9_evaluatePbPtS0_Pimm)
        .other          _Z9_evaluatePbPtS0_Pimm,@"STO_CUDA_ENTRY STV_DEFAULT"
_Z9_evaluatePbPtS0_Pimm:
.text._Z9_evaluatePbPtS0_Pimm:
[----:B------:R-:W0:Y:S01]  /*0000*/  LDC R1, c[0x0][0x37c] ;  /* 0x0000df00ff017b82 */ /* 0x000e220000000800 */
[----:B------:R-:W1:Y:S07]  /*0010*/  S2R R0, SR_TID.X ;  /* 0x0000000000007919 */ /* 0x000e6e0000002100 */
[----:B------:R-:W1:Y:S01]  /*0020*/  S2UR UR4, SR_CTAID.X ;  /* 0x00000000000479c3 */ /* 0x000e620000002500 */
[----:B------:R-:W2:Y:S01]  /*0030*/  LDCU.64 UR6, c[0x0][0x3a0] ;  /* 0x00007400ff0677ac */ /* 0x000ea20008000a00 */
[----:B0-----:R-:W-:-:S06]  /*0040*/  VIADD R1, R1, 0xffffe890 ;  /* 0xffffe89001017836 */ /* 0x001fcc0000000000 */
[----:B------:R-:W1:Y:S02]  /*0050*/  LDC R15, c[0x0][0x360] ;  /* 0x0000d800ff0f7b82 */ /* 0x000e640000000800 */
[----:B-1----:R-:W-:-:S05]  /*0060*/  IMAD R15, R15, UR4, R0 ;  /* 0x000000040f0f7c24 */ /* 0x002fca000f8e0200 */
[----:B--2---:R-:W-:-:S04]  /*0070*/  ISETP.GE.U32.AND P0, PT, R15, UR6, PT ;  /* 0x000000060f007c0c */ /* 0x004fc8000bf06070 */
[----:B------:R-:W-:-:S13]  /*0080*/  ISETP.GE.U32.AND.EX P0, PT, RZ, UR7, PT, P0 ;  /* 0x00000007ff007c0c */ /* 0x000fda000bf06100 */
[----:B------:R-:W-:Y:S05]  /*0090*/  @P0 EXIT ;  /* 0x000000000000094d */ /* 0x000fea0003800000 */
[----:B------:R-:W0:Y:S01]  /*00a0*/  LDCU.64 UR4, c[0x0][0x3a8] ;  /* 0x00007500ff0477ac */ /* 0x000e220008000a00 */
[----:B------:R-:W-:Y:S01]  /*00b0*/  IMAD.MOV.U32 R3, RZ, RZ, RZ ;  /* 0x000000ffff037224 */ /* 0x000fe200078e00ff */
[----:B------:R-:W1:Y:S01]  /*00c0*/  LDCU.64 UR8, c[0x0][0x358] ;  /* 0x00006b00ff0877ac */ /* 0x000e620008000a00 */
[----:B0-----:R-:W-:Y:S02]  /*00d0*/  IMAD.U32 R0, RZ, RZ, UR4 ;  /* 0x00000004ff007e24 */ /* 0x001fe4000f8e00ff */
[----:B------:R-:W-:-:S03]  /*00e0*/  IMAD.U32 R2, RZ, RZ, UR5 ;  /* 0x00000005ff027e24 */ /* 0x000fc6000f8e00ff */
[----:B------:R-:W-:Y:S01]  /*00f0*/  ISETP.NE.U32.AND P0, PT, R0, RZ, PT ;  /* 0x000000ff0000720c */ /* 0x000fe20003f05070 */
[C---:B------:R-:W-:Y:S02]  /*0100*/  IMAD R5, R15.reuse, R2, RZ ;  /* 0x000000020f057224 */ /* 0x040fe400078e02ff */
[----:B------:R-:W-:Y:S01]  /*0110*/  IMAD.WIDE.U32 R14, R15, R0, RZ ;  /* 0x000000000f0e7225 */ /* 0x000fe200078e00ff */
[----:B------:R-:W-:-:S03]  /*0120*/  ISETP.NE.AND.EX P0, PT, R2, RZ, PT, P0 ;  /* 0x000000ff0200720c */ /* 0x000fc60003f05300 */
[----:B------:R-:W-:-:S10]  /*0130*/  IMAD.IADD R4, R15, 0x1, R5 ;  /* 0x000000010f047824 */ /* 0x000fd400078e0205 */
[----:B-1----:R-:W-:Y:S05]  /*0140*/  @!P0 BRA `(.L_x_0) ;  /* 0x0000001000608947 */ /* 0x002fea0003800000 */
[----:B------:R-:W-:Y:S01]  /*0150*/  IMAD R6, R14, R0, RZ ;  /* 0x000000000e067224 */ /* 0x000fe200078e02ff */
[----:B------:R-:W-:Y:S01]  /*0160*/  BSSY.RECONVERGENT B2, `(.L_x_0) ;  /* 0x0000116000027945 */ /* 0x000fe20003800200 */
[----:B------:R-:W-:Y:S01]  /*0170*/  IMAD.MOV.U32 R3, RZ, RZ, RZ ;  /* 0x000000ffff037224 */ /* 0x000fe200078e00ff */
[----:B------:R-:W0:Y:S01]  /*0180*/  LDCU.64 UR6, c[0x0][0x380] ;  /* 0x00007000ff0677ac */ /* 0x000e220008000a00 */
[----:B------:R-:W-:Y:S01]  /*0190*/  IMAD.MOV.U32 R5, RZ, RZ, RZ ;  /* 0x000000ffff057224 */ /* 0x000fe200078e00ff */
[----:B------:R-:W-:Y:S01]  /*01a0*/  SHF.R.S32.HI R9, RZ, 0x1f, R6 ;  /* 0x0000001fff097819 */ /* 0x000fe20000011406 */
[----:B------:R-:W-:Y:S01]  /*01b0*/  IMAD.MOV.U32 R7, RZ, RZ, RZ ;  /* 0x000000ffff077224 */ /* 0x000fe200078e00ff */
[----:B------:R-:W1:Y:S06]  /*01c0*/  LDCU.64 UR10, c[0x0][0x3a8] ;  /* 0x00007500ff0a77ac */ /* 0x000e6c0008000a00 */
.L_x_15:
[----:B--2---:R-:W2:Y:S01]  /*01d0*/  LDCU.64 UR4, c[0x0][0x388] ;  /* 0x00007100ff0477ac */ /* 0x004ea20008000a00 */
[----:B------:R-:W-:-:S05]  /*01e0*/  IADD3 R0, P0, PT, R5, R14, RZ ;  /* 0x0000000e05007210 */ /* 0x000fca0007f1e0ff */
[----:B---3--:R-:W-:Y:S02]  /*01f0*/  IMAD.X R11, R7, 0x1, R4, P0 ;  /* 0x00000001070b7824 */ /* 0x008fe400000e0604 */
[----:B-1----:R-:W-:-:S03]  /*0200*/  IMAD.SHL.U32 R24, R0, 0x2, RZ ;  /* 0x0000000200187824 */ /* 0x002fc600078e00ff */
[----:B0-----:R-:W-:Y:S02]  /*0210*/  SHF.L.U64.HI R22, R0, 0x1, R11 ;  /* 0x0000000100167819 */ /* 0x001fe4000001020b */
[----:B--2---:R-:W-:-:S04]  /*0220*/  IADD3 R16, P0, PT, R24, UR4, RZ ;  /* 0x0000000418107c10 */ /* 0x004fc8000ff1e0ff */
[----:B------:R-:W-:Y:S01]  /*0230*/  IADD3.X R17, PT, PT, R22, UR5, RZ, P0, !PT ;  /* 0x0000000516117c10 */ /* 0x000fe200087fe4ff */
[----:B------:R-:W2:Y:S04]  /*0240*/  LDCU.64 UR4, c[0x0][0x3a8] ;  /* 0x00007500ff0477ac */ /* 0x000ea80008000a00 */
[----:B------:R-:W2:Y:S01]  /*0250*/  LDG.E.U16 R11, desc[UR8][R16.64] ;  /* 0x00000008100b7981 */ /* 0x000ea2000c1e1500 */
[----:B------:R-:W-:Y:S01]  /*0260*/  IMAD.MOV.U32 R8, RZ, RZ, R6 ;  /* 0x000000ffff087224 */ /* 0x000fe200078e0006 */
[----:B------:R-:W-:Y:S01]  /*0270*/  PRMT R18, RZ, 0x7610, R18 ;  /* 0x00007610ff127816 */ /* 0x000fe20000000012 */
[----:B------:R-:W-:Y:S01]  /*0280*/  IMAD.MOV.U32 R21, RZ, RZ, RZ ;  /* 0x000000ffff157224 */ /* 0x000fe200078e00ff */
[----:B------:R-:W-:Y:S01]  /*0290*/  PRMT R10, RZ, 0x7610, R10 ;  /* 0x00007610ff0a7816 */ /* 0x000fe2000000000a */
[----:B------:R-:W-:-:S02]  /*02a0*/  IMAD.MOV.U32 R23, RZ, RZ, RZ ;  /* 0x000000ffff177224 */ /* 0x000fc400078e00ff */
[----:B--2---:R-:W-:-:S04]  /*02b0*/  IMAD.WIDE.U32 R12, R11, UR4, R8 ;  /* 0x000000040b0c7c25 */ /* 0x004fc8000f8e0008 */
[----:B------:R-:W-:-:S07]  /*02c0*/  IMAD R8, R11, UR5, R13 ;  /* 0x000000050b087c24 */ /* 0x000fce000f8e020d */
.L_x_1:
[----:B0-----:R-:W-:-:S04]  /*02d0*/  IADD3 R16, P0, P1, R12, UR6, R21 ;  /* 0x000000060c107c10 */ /* 0x001fc8000f91e015 */
[----:B------:R-:W-:-:S05]  /*02e0*/  IADD3.X R17, PT, PT, R8, UR7, R23, P0, P1 ;  /* 0x0000000708117c10 */ /* 0x000fca00087e2417 */
[----:B------:R-:W2:Y:S01]  /*02f0*/  LDG.E.U8 R16, desc[UR8][R16.64] ;  /* 0x0000000810107981 */ /* 0x000ea2000c1e1100 */
[----:B------:R-:W-:Y:S02]  /*0300*/  VIADD R20, R18, 0x1 ;  /* 0x0000000112147836 */ /* 0x000fe40000000000 */
[----:B-1----:R-:W-:-:S03]  /*0310*/  IMAD.U32 R2, RZ, RZ, UR11 ;  /* 0x0000000bff027e24 */ /* 0x002fc6000f8e00ff */
[----:B------:R-:W-:Y:S02]  /*0320*/  LOP3.LUT R21, R20, 0xffff, RZ, 0xc0, !PT ;  /* 0x0000ffff14157812 */ /* 0x000fe400078ec0ff */
[----:B--2---:R-:W-:-:S13]  /*0330*/  ISETP.NE.AND P1, PT, R16, 0x1, PT ;  /* 0x000000011000780c */ /* 0x004fda0003f25270 */
[C---:B------:R-:W-:Y:S01]  /*0340*/  @!P1 LOP3.LUT R0, R10.reuse, 0xffff, RZ, 0xc0, !PT ;  /* 0x0000ffff0a009812 */ /* 0x040fe200078ec0ff */
[----:B------:R-:W-:-:S04]  /*0350*/  @!P1 VIADD R16, R10, 0x1 ;  /* 0x000000010a109836 */ /* 0x000fc80000000000 */
[----:B------:R-:W-:Y:S01]  /*0360*/  @!P1 IMAD R19, R0, 0x2, R1 ;  /* 0x0000000200139824 */ /* 0x000fe200078e0201 */
[----:B------:R-:W-:Y:S01]  /*0370*/  @!P1 PRMT R10, R16, 0x7610, R10 ;  /* 0x00007610100a9816 */ /* 0x000fe2000000000a */
[----:B------:R-:W-:-:S03]  /*0380*/  IMAD.U32 R0, RZ, RZ, UR10 ;  /* 0x0000000aff007e24 */ /* 0x000fc6000f8e00ff */
[----:B------:R0:W-:Y:S02]  /*0390*/  @!P1 STL.U16 [R19], R18 ;  /* 0x0000001213009387 */ /* 0x0001e40000100400 */
[----:B------:R-:W-:-:S04]  /*03a0*/  ISETP.GE.U32.AND P0, PT, R21, R0, PT ;  /* 0x000000001500720c */ /* 0x000fc80003f06070 */
[----:B------:R-:W-:Y:S02]  /*03b0*/  ISETP.GE.U32.AND.EX P0, PT, RZ, R2, PT, P0 ;  /* 0x00000002ff00720c */ /* 0x000fe40003f06100 */
[----:B0-----:R-:W-:-:S11]  /*03c0*/  PRMT R18, R20, 0x7610, R18 ;  /* 0x0000761014127816 */ /* 0x001fd60000000012 */
[----:B------:R-:W-:Y:S05]  /*03d0*/  @!P0 BRA `(.L_x_1) ;  /* 0xfffffffc00bc8947 */ /* 0x000fea000383ffff */
[----:B------:R-:W0:Y:S01]  /*03e0*/  LDCU.64 UR4, c[0x0][0x390] ;  /* 0x00007200ff0477ac */ /* 0x000e220008000a00 */
[----:B------:R-:W-:-:S04]  /*03f0*/  LOP3.LUT R18, R10, 0xffff, RZ, 0xc0, !PT ;  /* 0x0000ffff0a127812 */ /* 0x000fc800078ec0ff */
[----:B------:R-:W-:Y:S02]  /*0400*/  ISETP.GE.U32.AND P0, PT, R18, 0x1f5, PT ;  /* 0x000001f51200780c */ /* 0x000fe40003f06070 */
[----:B0-----:R-:W-:-:S11]  /*0410*/  IADD3 R16, P1, PT, R24, UR4, RZ ;  /* 0x0000000418107c10 */ /* 0x001fd6000ff3e0ff */
[C---:B------:R-:W-:Y:S02]  /*0420*/  @P0 IADD3 R18, PT, PT, R3.reuse, -0x1f4, R18 ;  /* 0xfffffe0c03120810 */ /* 0x040fe40007ffe012 */
[----:B------:R-:W-:Y:S02]  /*0430*/  IADD3.X R17, PT, PT, R22, UR5, RZ, P1, !PT ;  /* 0x0000000516117c10 */ /* 0x000fe40008ffe4ff */
[----:B------:R-:W-:-:S03]  /*0440*/  @P0 ISETP.NE.AND P1, PT, R3, RZ, PT ;  /* 0x000000ff0300020c */ /* 0x000fc60003f25270 */
[----:B------:R0:W-:Y:S01]  /*0450*/  STG.E.U16 desc[UR8][R16.64], R10 ;  /* 0x0000000a10007986 */ /* 0x0001e2000c101508 */
[----:B------:R-:W-:-:S04]  /*0460*/  @P0 SEL R3, R18, 0x1f5, P1 ;  /* 0x000001f512030807 */ /* 0x000fc80000800000 */
[----:B------:R-:W-:-:S13]  /*0470*/  ISETP.GT.AND P0, PT, R3, 0x3e8, PT ;  /* 0x000003e80300780c */ /* 0x000fda0003f04270 */
[----:B0-----:R-:W-:Y:S05]  /*0480*/  @P0 BRA `(.L_x_2) ;  /* 0x0000000c00880947 */ /* 0x001fea0003800000 */
[----:B------:R-:W-:Y:S01]  /*0490*/  PRMT R16, R10, 0x9910, RZ ;  /* 0x000099100a107816 */ /* 0x000fe200000000ff */
[----:B------:R-:W-:Y:S03]  /*04a0*/  BSSY.RECONVERGENT B1, `(.L_x_3) ;  /* 0x00000da000017945 */ /* 0x000fe60003800200 */
[----:B------:R-:W-:-:S13]  /*04b0*/  ISETP.NE.AND P0, PT, R16, RZ, PT ;  /* 0x000000ff1000720c */ /* 0x000fda0003f05270 */
[----:B------:R-:W-:Y:S05]  /*04c0*/  @!P0 BRA `(.L_x_4) ;  /* 0x0000000c005c8947 */ /* 0x000fea0003800000 */
[----:B------:R-:W-:Y:S01]  /*04d0*/  BSSY.RECONVERGENT B0, `(.L_x_5) ;  /* 0x0000077000007945 */ /* 0x000fe20003800200 */
[----:B------:R-:W-:-:S07]  /*04e0*/  PRMT R28, RZ, 0x7610, R28 ;  /* 0x00007610ff1c7816 */ /* 0x000fce000000001c */
.L_x_11:
[----:B------:R-:W-:Y:S01]  /*04f0*/  LOP3.LUT R0, R28, 0xffff, RZ, 0xc0, !PT ;  /* 0x0000ffff1c007812 */ /* 0x000fe200078ec0ff */
[----:B0-----:R-:W0:Y:S04]  /*0500*/  LDCU.64 UR4, c[0x0][0x3a8] ;  /* 0x00007500ff0477ac */ /* 0x001e280008000a00 */
[----:B------:R-:W-:-:S05]  /*0510*/  IMAD R33, R0, 0x2, R1 ;  /* 0x0000000200217824 */ /* 0x000fca00078e0201 */
[----:B-1----:R-:W2:Y:S01]  /*0520*/  LDL.U16 R23, [R33] ;  /* 0x0000000021177983 */ /* 0x002ea20000100400 */
[----:B------:R-:W-:Y:S01]  /*0530*/  IMAD.MOV R17, RZ, RZ, -R28 ;  /* 0x000000ffff117224 */ /* 0x000fe200078e0a1c */
[----:B------:R-:W-:Y:S01]  /*0540*/  BSSY.RECONVERGENT B3, `(.L_x_6) ;  /* 0x0000037000037945 */ /* 0x000fe20003800200 */
[----:B------:R-:W-:Y:S01]  /*0550*/  IMAD.MOV R9, RZ, RZ, -R10 ;  /* 0x000000ffff097224 */ /* 0x000fe200078e0a0a */
[----:B------:R-:W-:Y:S02]  /*0560*/  PRMT R29, R28, 0x7610, R29 ;  /* 0x000076101c1d7816 */ /* 0x000fe4000000001d */
[----:B------:R-:W-:Y:S02]  /*0570*/  PRMT R17, R17, 0x7710, RZ ;  /* 0x0000771011117816 */ /* 0x000fe400000000ff */
[----:B------:R-:W-:Y:S01]  /*0580*/  PRMT R9, R9, 0x7710, RZ ;  /* 0x0000771009097816 */ /* 0x000fe200000000ff */
[----:B0-----:R-:W-:Y:S02]  /*0590*/  IMAD.U32 R0, RZ, RZ, UR4 ;  /* 0x00000004ff007e24 */ /* 0x001fe4000f8e00ff */
[----:B------:R-:W-:-:S02]  /*05a0*/  IMAD.IADD R24, R10, 0x1, R17 ;  /* 0x000000010a187824 */ /* 0x000fc400078e0211 */
[----:B------:R-:W-:Y:S02]  /*05b0*/  IMAD.IADD R9, R9, 0x1, R28 ;  /* 0x0000000109097824 */ /* 0x000fe400078e021c */
[----:B------:R-:W-:Y:S01]  /*05c0*/  IMAD R6, R14, R0, RZ ;  /* 0x000000000e067224 */ /* 0x000fe200078e02ff */
[----:B------:R-:W-:Y:S01]  /*05d0*/  LOP3.LUT P1, R24, R24, 0x3, RZ, 0xc0, !PT ;  /* 0x0000000318187812 */ /* 0x000fe2000782c0ff */
[----:B------:R-:W-:Y:S01]  /*05e0*/  IMAD.U32 R2, RZ, RZ, UR5 ;  /* 0x00000005ff027e24 */ /* 0x000fe2000f8e00ff */
[----:B------:R-:W-:Y:S01]  /*05f0*/  LOP3.LUT R16, R9, 0xffff, RZ, 0xc0, !PT ;  /* 0x0000ffff09107812 */ /* 0x000fe200078ec0ff */
[--C-:B------:R-:W-:Y:S01]  /*0600*/  IMAD.MOV.U32 R18, RZ, RZ, R6.reuse ;  /* 0x000000ffff127224 */ /* 0x100fe200078e0006 */
[----:B------:R-:W-:Y:S02]  /*0610*/  SHF.R.S32.HI R9, RZ, 0x1f, R6 ;  /* 0x0000001fff097819 */ /* 0x000fe40000011406 */
[----:B------:R-:W-:-:S03]  /*0620*/  ISETP.GT.U32.AND P0, PT, R16, 0xfffc, PT ;  /* 0x0000fffc1000780c */ /* 0x000fc60003f04070 */
[----:B------:R-:W-:Y:S01]  /*0630*/  IMAD.MOV.U32 R19, RZ, RZ, R9 ;  /* 0x000000ffff137224 */ /* 0x000fe200078e0009 */
[C---:B--2---:R-:W-:Y:S01]  /*0640*/  IADD3 R16, P2, PT, R23.reuse, R6, RZ ;  /* 0x0000000617107210 */ /* 0x044fe20007f5e0ff */
[C---:B------:R-:W-:Y:S02]  /*0650*/  IMAD R25, R23.reuse, R2, RZ ;  /* 0x0000000217197224 */ /* 0x040fe400078e02ff */
[----:B------:R-:W-:-:S04]  /*0660*/  IMAD.WIDE.U32 R18, R23, R0, R18 ;  /* 0x0000000017127225 */ /* 0x000fc800078e0012 */
[----:B------:R-:W-:Y:S02]  /*0670*/  IMAD.X R17, RZ, RZ, R9, P2 ;  /* 0x000000ffff117224 */ /* 0x000fe400010e0609 */
[----:B------:R-:W-:Y:S01]  /*0680*/  IMAD.IADD R30, R19, 0x1, R25 ;  /* 0x00000001131e7824 */ /* 0x000fe200078e0219 */
[----:B------:R-:W-:Y:S06]  /*0690*/  @!P1 BRA `(.L_x_7) ;  /* 0x0000000000849947 */ /* 0x000fec0003800000 */
[----:B------:R-:W0:Y:S01]  /*06a0*/  LDC.64 R20, c[0x0][0x380] ;  /* 0x0000e000ff147b82 */ /* 0x000e220000000a00 */
[----:B------:R-:W-:-:S04]  /*06b0*/  IMAD.WIDE.U32 R22, R23, R0, R16 ;  /* 0x0000000017167225 */ /* 0x000fc800078e0010 */
[----:B------:R-:W-:Y:S02]  /*06c0*/  IMAD.MOV.U32 R31, RZ, RZ, 0x1 ;  /* 0x00000001ff1f7424 */ /* 0x000fe400078e00ff */
[----:B------:R-:W-:Y:S01]  /*06d0*/  VIADD R29, R28, 0x1 ;  /* 0x000000011c1d7836 */ /* 0x000fe20000000000 */
[----:B0-----:R-:W-:-:S04]  /*06e0*/  IADD3 R22, P1, PT, R22, R20, RZ ;  /* 0x0000001416167210 */ /* 0x001fc80007f3e0ff */
[----:B------:R-:W-:Y:S02]  /*06f0*/  IADD3.X R23, PT, PT, R21, R25, R23, P1, !PT ;  /* 0x0000001915177210 */ /* 0x000fe40000ffe417 */
[----:B------:R-:W-:-:S03]  /*0700*/  ISETP.NE.AND P1, PT, R24, 0x1, PT ;  /* 0x000000011800780c */ /* 0x000fc60003f25270 */
[----:B------:R0:W-:Y:S10]  /*0710*/  STG.E.U8 desc[UR8][R22.64], R31 ;  /* 0x0000001f16007986 */ /* 0x0001f4000c101108 */
[----:B------:R-:W-:Y:S05]  /*0720*/  @!P1 BRA `(.L_x_7) ;  /* 0x0000000000609947 */ /* 0x000fea0003800000 */
[----:B------:R-:W-:Y:S01]  /*0730*/  ISETP.NE.AND P1, PT, R24, 0x2, PT ;  /* 0x000000021800780c */ /* 0x000fe20003f25270 */
[----:B------:R-:W2:-:S12]  /*0740*/  LDL.U16 R29, [R33+0x2] ;  /* 0x00000200211d7983 */ /* 0x000e980000100400 */
[----:B------:R-:W3:Y:S01]  /*0750*/  @P1 LDL.U16 R25, [R33+0x4] ;  /* 0x0000040021191983 */ /* 0x000ee20000100400 */
[----:B0-----:R-:W-:Y:S02]  /*0760*/  IMAD.MOV.U32 R22, RZ, RZ, R16 ;  /* 0x000000ffff167224 */ /* 0x001fe400078e0010 */
[----:B------:R-:W-:Y:S02]  /*0770*/  IMAD.MOV.U32 R23, RZ, RZ, R17 ;  /* 0x000000ffff177224 */ /* 0x000fe400078e0011 */
[----:B--2---:R-:W-:-:S04]  /*0780*/  IMAD.WIDE.U32 R26, R29, R0, R22 ;  /* 0x000000001d1a7225 */ /* 0x004fc800078e0016 */
[----:B------:R-:W-:Y:S01]  /*0790*/  IMAD R32, R29, R2, R27 ;  /* 0x000000021d207224 */ /* 0x000fe200078e021b */
[-C--:B------:R-:W-:Y:S02]  /*07a0*/  IADD3 R24, P2, PT, R26, R20.reuse, RZ ;  /* 0x000000141a187210 */ /* 0x080fe40007f5e0ff */
[----:B------:R-:W-:Y:S01]  /*07b0*/  IADD3 R26, P4, P5, R18, R20, R29 ;  /* 0x00000014121a7210 */ /* 0x000fe20007d9e01d */
[----:B------:R-:W-:-:S03]  /*07c0*/  VIADD R29, R28, 0x2 ;  /* 0x000000021c1d7836 */ /* 0x000fc60000000000 */
[----:B------:R-:W-:Y:S01]  /*07d0*/  IADD3.X R27, PT, PT, R30, R21, RZ, P4, P5 ;  /* 0x000000151e1b7210 */ /* 0x000fe200027ea4ff */
[----:B---3--:R-:W-:-:S04]  /*07e0*/  @P1 IMAD.WIDE.U32 R22, R25, R0, R22 ;  /* 0x0000000019161225 */ /* 0x008fc800078e0016 */
[----:B------:R-:W-:Y:S01]  /*07f0*/  @P1 IMAD R34, R25, R2, R23 ;  /* 0x0000000219221224 */ /* 0x000fe200078e0217 */
[-C--:B------:R-:W-:Y:S01]  /*0800*/  @P1 IADD3 R22, P3, PT, R22, R20.reuse, RZ ;  /* 0x0000001416161210 */ /* 0x080fe20007f7e0ff */
[----:B------:R1:W-:Y:S01]  /*0810*/  STG.E.U8 desc[UR8][R26.64], R31 ;  /* 0x0000001f1a007986 */ /* 0x0003e2000c101108 */
[----:B------:R-:W-:Y:S01]  /*0820*/  @P1 IADD3 R20, P4, P5, R18, R20, R25 ;  /* 0x0000001412141210 */ /* 0x000fe20007d9e019 */
[--C-:B------:R-:W-:Y:S02]  /*0830*/  IMAD.X R25, R32, 0x1, R21.reuse, P2 ;  /* 0x0000000120197824 */ /* 0x100fe400010e0615 */
[----:B------:R-:W-:Y:S01]  /*0840*/  @P1 IMAD.X R23, R34, 0x1, R21, P3 ;  /* 0x0000000122171824 */ /* 0x000fe200018e0615 */
[----:B------:R-:W-:Y:S01]  /*0850*/  @P1 IADD3.X R21, PT, PT, R30, R21, RZ, P4, P5 ;  /* 0x000000151e151210 */ /* 0x000fe200027ea4ff */
[----:B------:R-:W-:Y:S01]  /*0860*/  @P1 VIADD R32, R28, 0x3 ;  /* 0x000000031c201836 */ /* 0x000fe20000000000 */
[----:B------:R1:W-:Y:S04]  /*0870*/  STG.E.U8 desc[UR8][R24.64], R31 ;  /* 0x0000001f18007986 */ /* 0x0003e8000c101108 */
[----:B------:R1:W-:Y:S01]  /*0880*/  @P1 STG.E.U8 desc[UR8][R20.64], R31 ;  /* 0x0000001f14001986 */ /* 0x0003e2000c101108 */
[----:B------:R-:W-:-:S03]  /*0890*/  @P1 PRMT R29, R32, 0x7610, R29 ;  /* 0x00007610201d1816 */ /* 0x000fc6000000001d */
[----:B------:R1:W-:Y:S04]  /*08a0*/  @P1 STG.E.U8 desc[UR8][R22.64], R31 ;  /* 0x0000001f16001986 */ /* 0x0003e8000c101108 */
.L_x_7:
[----:B------:R-:W-:Y:S05]  /*08b0*/  BSYNC.RECONVERGENT B3 ;  /* 0x0000000000037941 */ /* 0x000fea0003800200 */
.L_x_6:
[----:B------:R-:W-:Y:S04]  /*08c0*/  BSSY.RECONVERGENT B3, `(.L_x_8) ;  /* 0x0000032000037945 */ /* 0x000fe80003800200 */
[----:B------:R-:W-:Y:S05]  /*08d0*/  @P0 BRA `(.L_x_9) ;  /* 0x0000000000c00947 */ /* 0x000fea0003800000 */
.L_x_10:
[----:B-1----:R-:W-:Y:S01]  /*08e0*/  LOP3.LUT R20, R29, 0xffff, RZ, 0xc0, !PT ;  /* 0x0000ffff1d147812 */ /* 0x002fe200078ec0ff */
[----:B------:R-:W1:Y:S04]  /*08f0*/  LDCU.64 UR4, c[0x0][0x380] ;  /* 0x00007000ff0477ac */ /* 0x000e680008000a00 */
[----:B------:R-:W-:-:S05]  /*0900*/  IMAD R24, R20, 0x2, R1 ;  /* 0x0000000214187824 */ /* 0x000fca00078e0201 */
[----:B------:R-:W2:Y:S04]  /*0910*/  LDL.U16 R37, [R24] ;  /* 0x0000000018257983 */ /* 0x000ea80000100400 */
[----:B------:R-:W3:Y:S04]  /*0920*/  LDL.U16 R35, [R24+0x2] ;  /* 0x0000020018237983 */ /* 0x000ee80000100400 */
[----:B------:R-:W4:Y:S04]  /*0930*/  LDL.U16 R21, [R24+0x4] ;  /* 0x0000040018157983 */ /* 0x000f280000100400 */
[----:B------:R5:W4:Y:S01]  /*0940*/  LDL.U16 R27, [R24+0x6] ;  /* 0x00000600181b7983 */ /* 0x000b220000100400 */
[----:B------:R-:W-:-:S02]  /*0950*/  IMAD.MOV.U32 R25, RZ, RZ, R17 ;  /* 0x000000ffff197224 */ /* 0x000fc400078e0011 */
[----:B------:R-:W-:Y:S02]  /*0960*/  IMAD.MOV.U32 R26, RZ, RZ, 0x1 ;  /* 0x00000001ff1a7424 */ /* 0x000fe400078e00ff */
[----:B0-----:R-:W-:Y:S02]  /*0970*/  IMAD.MOV.U32 R31, RZ, RZ, 0x1 ;  /* 0x00000001ff1f7424 */ /* 0x001fe400078e00ff */
[----:B------:R-:W-:Y:S02]  /*0980*/  VIADD R29, R29, 0x4 ;  /* 0x000000041d1d7836 */ /* 0x000fe40000000000 */
[----:B-----5:R-:W-:-:S04]  /*0990*/  IMAD.MOV.U32 R24, RZ, RZ, R16 ;  /* 0x000000ffff187224 */ /* 0x020fc800078e0010 */
[----:B--2---:R-:W-:Y:S01]  /*09a0*/  IMAD.WIDE.U32 R22, R37, R0, R24 ;  /* 0x0000000025167225 */ /* 0x004fe200078e0018 */
[----:B-1----:R-:W-:-:S03]  /*09b0*/  IADD3 R36, P0, P1, R18, UR4, R37 ;  /* 0x0000000412247c10 */ /* 0x002fc6000f91e025 */
[----:B------:R-:W-:Y:S01]  /*09c0*/  IMAD R20, R37, R2, R23 ;  /* 0x0000000225147224 */ /* 0x000fe200078e0217 */
[----:B------:R-:W-:Y:S01]  /*09d0*/  IADD3 R22, P2, PT, R22, UR4, RZ ;  /* 0x0000000416167c10 */ /* 0x000fe2000ff5e0ff */
[C---:B---3--:R-:W-:Y:S01]  /*09e0*/  IMAD.WIDE.U32 R32, R35.reuse, R0, R24 ;  /* 0x0000000023207225 */ /* 0x048fe200078e0018 */
[----:B------:R-:W-:Y:S02]  /*09f0*/  IADD3.X R37, PT, PT, R30, UR5, RZ, P0, P1 ;  /* 0x000000051e257c10 */ /* 0x000fe400087e24ff */
[----:B------:R-:W-:Y:S01]  /*0a00*/  IADD3.X R23, PT, PT, R20, UR5, RZ, P2, !PT ;  /* 0x0000000514177c10 */ /* 0x000fe200097fe4ff */
[----:B------:R-:W-:Y:S01]  /*0a10*/  IMAD R20, R35, R2, R33 ;  /* 0x0000000223147224 */ /* 0x000fe200078e0221 */
[----:B------:R-:W-:Y:S01]  /*0a20*/  IADD3 R32, P2, PT, R32, UR4, RZ ;  /* 0x0000000420207c10 */ /* 0x000fe2000ff5e0ff */
[----:B------:R-:W-:Y:S01]  /*0a30*/  STG.E.U8 desc[UR8][R36.64], R26 ;  /* 0x0000001a24007986 */ /* 0x000fe2000c101108 */
[----:B------:R-:W-:Y:S02]  /*0a40*/  IADD3 R34, P0, P1, R18, UR4, R35 ;  /* 0x0000000412227c10 */ /* 0x000fe4000f91e023 */
[----:B------:R-:W-:Y:S01]  /*0a50*/  IADD3.X R33, PT, PT, R20, UR5, RZ, P2, !PT ;  /* 0x0000000514217c10 */ /* 0x000fe200097fe4ff */
[----:B------:R0:W-:Y:S01]  /*0a60*/  STG.E.U8 desc[UR8][R22.64], R26 ;  /* 0x0000001a16007986 */ /* 0x0001e2000c101108 */
[----:B------:R-:W-:-:S02]  /*0a70*/  IADD3.X R35, PT, PT, R30, UR5, RZ, P0, P1 ;  /* 0x000000051e237c10 */ /* 0x000fc400087e24ff */
[----:B----4-:R-:W-:-:S03]  /*0a80*/  IADD3 R20, P0, P1, R18, UR4, R21 ;  /* 0x0000000412147c10 */ /* 0x010fc6000f91e015 */
[----:B------:R-:W-:Y:S04]  /*0a90*/  STG.E.U8 desc[UR8][R34.64], R31 ;  /* 0x0000001f22007986 */ /* 0x000fe8000c101108 */
[----:B------:R1:W-:Y:S01]  /*0aa0*/  STG.E.U8 desc[UR8][R32.64], R31 ;  /* 0x0000001f20007986 */ /* 0x0003e2000c101108 */
[----:B0-----:R-:W-:-:S04]  /*0ab0*/  IMAD.WIDE.U32 R22, R21, R0, R24 ;  /* 0x0000000015167225 */ /* 0x001fc800078e0018 */
[----:B------:R-:W-:Y:S01]  /*0ac0*/  IMAD.WIDE.U32 R24, R27, R0, R24 ;  /* 0x000000001b187225 */ /* 0x000fe200078e0018 */
[----:B------:R-:W-:-:S03]  /*0ad0*/  IADD3 R22, P2, PT, R22, UR4, RZ ;  /* 0x0000000416167c10 */ /* 0x000fc6000ff5e0ff */
[-C--:B------:R-:W-:Y:S01]  /*0ae0*/  IMAD R23, R21, R2.reuse, R23 ;  /* 0x0000000215177224 */ /* 0x080fe200078e0217 */
[----:B------:R-:W-:Y:S01]  /*0af0*/  IADD3.X R21, PT, PT, R30, UR5, RZ, P0, P1 ;  /* 0x000000051e157c10 */ /* 0x000fe200087e24ff */
[----:B------:R-:W-:Y:S01]  /*0b00*/  IMAD R25, R27, R2, R25 ;  /* 0x000000021b197224 */ /* 0x000fe200078e0219 */
[----:B------:R-:W-:Y:S02]  /*0b10*/  IADD3 R26, P0, P1, R18, UR4, R27 ;  /* 0x00000004121a7c10 */ /* 0x000fe4000f91e01b */
[----:B------:R-:W-:Y:S01]  /*0b20*/  IADD3 R24, P3, PT, R24, UR4, RZ ;  /* 0x0000000418187c10 */ /* 0x000fe2000ff7e0ff */
[----:B------:R2:W-:Y:S01]  /*0b30*/  STG.E.U8 desc[UR8][R20.64], R31 ;  /* 0x0000001f14007986 */ /* 0x0005e2000c101108 */
[----:B------:R-:W-:Y:S02]  /*0b40*/  IADD3.X R23, PT, PT, R23, UR5, RZ, P2, !PT ;  /* 0x0000000517177c10 */ /* 0x000fe400097fe4ff */
[----:B------:R-:W-:Y:S02]  /*0b50*/  IADD3.X R27, PT, PT, R30, UR5, RZ, P0, P1 ;  /* 0x000000051e1b7c10 */ /* 0x000fe400087e24ff */
[----:B------:R-:W-:Y:S01]  /*0b60*/  IADD3.X R25, PT, PT, R25, UR5, RZ, P3, !PT ;  /* 0x0000000519197c10 */ /* 0x000fe20009ffe4ff */
[----:B------:R2:W-:Y:S01]  /*0b70*/  STG.E.U8 desc[UR8][R22.64], R31 ;  /* 0x0000001f16007986 */ /* 0x0005e2000c101108 */
[----:B-1----:R-:W-:-:S02]  /*0b80*/  PRMT R33, R10, 0x9910, RZ ;  /* 0x000099100a217816 */ /* 0x002fc400000000ff */
[----:B------:R-:W-:Y:S01]  /*0b90*/  PRMT R32, R29, 0x9910, RZ ;  /* 0x000099101d207816 */ /* 0x000fe200000000ff */
[----:B------:R2:W-:Y:S03]  /*0ba0*/  STG.E.U8 desc[UR8][R26.64], R31 ;  /* 0x0000001f1a007986 */ /* 0x0005e6000c101108 */
[----:B------:R-:W-:Y:S01]  /*0bb0*/  ISETP.NE.AND P0, PT, R32, R33, PT ;  /* 0x000000212000720c */ /* 0x000fe20003f05270 */
[----:B------:R2:W-:-:S12]  /*0bc0*/  STG.E.U8 desc[UR8][R24.64], R31 ;  /* 0x0000001f18007986 */ /* 0x0005d8000c101108 */
[----:B--2---:R-:W-:Y:S05]  /*0bd0*/  @P0 BRA `(.L_x_10) ;  /* 0xfffffffc00400947 */ /* 0x004fea000383ffff */
.L_x_9:
[----:B------:R-:W-:Y:S05]  /*0be0*/  BSYNC.RECONVERGENT B3 ;  /* 0x0000000000037941 */ /* 0x000fea0003800200 */
.L_x_8:
[----:B------:R-:W-:Y:S01]  /*0bf0*/  VIADD R28, R28, 0x1 ;  /* 0x000000011c1c7836 */ /* 0x000fe20000000000 */
[----:B------:R-:W-:-:S04]  /*0c00*/  PRMT R17, R10, 0x9910, RZ ;  /* 0x000099100a117816 */ /* 0x000fc800000000ff */
[----:B------:R-:W-:-:S04]  /*0c10*/  PRMT R16, R28, 0x9910, RZ ;  /* 0x000099101c107816 */ /* 0x000fc800000000ff */
[----:B------:R-:W-:-:S13]  /*0c20*/  ISETP.NE.AND P0, PT, R16, R17, PT ;  /* 0x000000111000720c */ /* 0x000fda0003f05270 */
[----:B------:R-:W-:Y:S05]  /*0c30*/  @P0 BRA `(.L_x_11) ;  /* 0xfffffff8002c0947 */ /* 0x000fea000383ffff */
[----:B------:R-:W-:Y:S05]  /*0c40*/  BSYNC.RECONVERGENT B0 ;  /* 0x0000000000007941 */ /* 0x000fea0003800200 */
.L_x_5:
[C---:B------:R-:W-:Y:S01]  /*0c50*/  LOP3.LUT R16, R10.reuse, 0xffff, RZ, 0xc0, !PT ;  /* 0x0000ffff0a107812 */ /* 0x040fe200078ec0ff */
[----:B------:R-:W-:Y:S01]  /*0c60*/  BSSY.RECONVERGENT B0, `(.L_x_12) ;  /* 0x0000039000007945 */ /* 0x000fe20003800200 */
[----:B------:R-:W-:Y:S02]  /*0c70*/  LOP3.LUT R28, R10, 0x3, RZ, 0xc0, !PT ;  /* 0x000000030a1c7812 */ /* 0x000fe400078ec0ff */
[----:B------:R-:W-:Y:S02]  /*0c80*/  ISETP.GE.U32.AND P1, PT, R16, 0x4, PT ;  /* 0x000000041000780c */ /* 0x000fe40003f26070 */
[----:B------:R-:W-:Y:S02]  /*0c90*/  ISETP.NE.AND P0, PT, R28, RZ, PT ;  /* 0x000000ff1c00720c */ /* 0x000fe40003f05270 */
[----:B------:R-:W-:-:S09]  /*0ca0*/  PRMT R29, RZ, 0x7610, R29 ;  /* 0x00007610ff1d7816 */ /* 0x000fd2000000001d */
[----:B------:R-:W-:Y:S05]  /*0cb0*/  @!P1 BRA `(.L_x_13) ;  /* 0x0000000000cc9947 */ /* 0x000fea0003800000 */
[----:B------:R-:W-:Y:S02]  /*0cc0*/  LOP3.LUT R10, R10, 0xfffc, RZ, 0xc0, !PT ;  /* 0x0000fffc0a0a7812 */ /* 0x000fe400078ec0ff */
[----:B------:R-:W-:Y:S02]  /*0cd0*/  IADD3 R16, P1, PT, R11, R6, RZ ;  /* 0x000000060b107210 */ /* 0x000fe40007f3e0ff */
[C---:B------:R-:W-:Y:S02]  /*0ce0*/  PRMT R18, R10.reuse, 0x9910, RZ ;  /* 0x000099100a127816 */ /* 0x040fe400000000ff */
[----:B------:R-:W-:Y:S01]  /*0cf0*/  PRMT R29, R10, 0x7610, R29 ;  /* 0x000076100a1d7816 */ /* 0x000fe2000000001d */
[----:B------:R-:W-:Y:S01]  /*0d00*/  IMAD.X R17, RZ, RZ, R9, P1 ;  /* 0x000000ffff117224 */ /* 0x000fe200008e0609 */
[----:B------:R-:W-:Y:S01]  /*0d10*/  PRMT R30, RZ, 0x7610, R30 ;  /* 0x00007610ff1e7816 */ /* 0x000fe2000000001e */
[----:B------:R-:W-:-:S07]  /*0d20*/  IMAD.MOV.U32 R10, RZ, RZ, R18 ;  /* 0x000000ffff0a7224 */ /* 0x000fce00078e0012 */
.L_x_14:
[----:B------:R-:W-:Y:S01]  /*0d30*/  LOP3.LUT R18, R30, 0xffff, RZ, 0xc0, !PT ;  /* 0x0000ffff1e127812 */ /* 0x000fe200078ec0ff */
[----:B------:R-:W2:Y:S04]  /*0d40*/  LDCU.64 UR4, c[0x0][0x380] ;  /* 0x00007000ff0477ac */ /* 0x000ea80008000a00 */
[----:B------:R-:W-:-:S06]  /*0d50*/  IMAD R18, R18, 0x2, R1 ;  /* 0x0000000212127824 */ /* 0x000fcc00078e0201 */
[----:B------:R-:W3:Y:S01]  /*0d60*/  LDL.64 R18, [R18] ;  /* 0x0000000012127983 */ /* 0x000ee20000100a00 */
[----:B------:R-:W-:Y:S01]  /*0d70*/  VIADD R30, R30, 0x4 ;  /* 0x000000041e1e7836 */ /* 0x000fe20000000000 */
[C---:B---3--:R-:W-:Y:S02]  /*0d80*/  LOP3.LUT R33, R18.reuse, 0xffff, RZ, 0xc0, !PT ;  /* 0x0000ffff12217812 */ /* 0x048fe400078ec0ff */
[----:B-1----:R-:W-:Y:S02]  /*0d90*/  PRMT R21, R18, 0x7732, RZ ;  /* 0x0000773212157816 */ /* 0x002fe400000000ff */
[----:B0-----:R-:W-:Y:S01]  /*0da0*/  LOP3.LUT R31, R19, 0xffff, RZ, 0xc0, !PT ;  /* 0x0000ffff131f7812 */ /* 0x001fe200078ec0ff */
[----:B------:R-:W-:Y:S01]  /*0db0*/  IMAD.WIDE.U32 R34, R33, R0, R16 ;  /* 0x0000000021227225 */ /* 0x000fe200078e0010 */
[----:B--2---:R-:W-:Y:S02]  /*0dc0*/  IADD3 R32, P2, P3, R12, UR4, R33 ;  /* 0x000000040c207c10 */ /* 0x004fe4000fb5e021 */
[----:B------:R-:W-:Y:S01]  /*0dd0*/  PRMT R27, R19, 0x7732, RZ ;  /* 0x00007732131b7816 */ /* 0x000fe200000000ff */
[----:B------:R-:W-:Y:S01]  /*0de0*/  IMAD R20, R33, R2, R35 ;  /* 0x0000000221147224 */ /* 0x000fe200078e0223 */
[----:B------:R-:W-:Y:S01]  /*0df0*/  IADD3 R34, P1, PT, R34, UR4, RZ ;  /* 0x0000000422227c10 */ /* 0x000fe2000ff3e0ff */
[----:B------:R-:W-:Y:S01]  /*0e00*/  IMAD.WIDE.U32 R22, R21, R0, R16 ;  /* 0x0000000015167225 */ /* 0x000fe200078e0010 */
[----:B------:R-:W-:-:S02]  /*0e10*/  IADD3.X R33, PT, PT, R8, UR5, RZ, P2, P3 ;  /* 0x0000000508217c10 */ /* 0x000fc400097e64ff */
[----:B------:R-:W-:Y:S01]  /*0e20*/  IADD3.X R35, PT, PT, R20, UR5, RZ, P1, !PT ;  /* 0x0000000514237c10 */ /* 0x000fe20008ffe4ff */
[----:B------:R-:W-:Y:S01]  /*0e30*/  IMAD.WIDE.U32 R18, R31, R0, R16 ;  /* 0x000000001f127225 */ /* 0x000fe200078e0010 */
[----:B------:R-:W-:Y:S02]  /*0e40*/  IADD3 R20, P2, P3, R12, UR4, R21 ;  /* 0x000000040c147c10 */ /* 0x000fe4000fb5e015 */
[----:B------:R-:W-:Y:S01]  /*0e50*/  IADD3 R22, P1, PT, R22, UR4, RZ ;  /* 0x0000000416167c10 */ /* 0x000fe2000ff3e0ff */
[----:B------:R-:W-:Y:S01]  /*0e60*/  IMAD R23, R21, R2, R23 ;  /* 0x0000000215177224 */ /* 0x000fe200078e0217 */
[----:B------:R-:W-:Y:S01]  /*0e70*/  IADD3 R18, P4, PT, R18, UR4, RZ ;  /* 0x0000000412127c10 */ /* 0x000fe2000ff9e0ff */
[----:B------:R-:W-:Y:S01]  /*0e80*/  IMAD.WIDE.U32 R24, R27, R0, R16 ;  /* 0x000000001b187225 */ /* 0x000fe200078e0010 */
[----:B------:R-:W-:Y:S01]  /*0e90*/  IADD3.X R21, PT, PT, R8, UR5, RZ, P2, P3 ;  /* 0x0000000508157c10 */ /* 0x000fe200097e64ff */
[----:B------:R-:W-:Y:S01]  /*0ea0*/  STG.E.U8 desc[UR8][R34.64], RZ ;  /* 0x000000ff22007986 */ /* 0x000fe2000c101108 */
[----:B------:R-:W-:Y:S01]  /*0eb0*/  IADD3.X R23, PT, PT, R23, UR5, RZ, P1, !PT ;  /* 0x0000000517177c10 */ /* 0x000fe20008ffe4ff */
[-C--:B------:R-:W-:Y:S01]  /*0ec0*/  IMAD R19, R31, R2.reuse, R19 ;  /* 0x000000021f137224 */ /* 0x080fe200078e0213 */
[----:B------:R-:W-:Y:S01]  /*0ed0*/  IADD3 R26, P2, P3, R12, UR4, R31 ;  /* 0x000000040c1a7c10 */ /* 0x000fe2000fb5e01f */
[----:B------:R-:W-:Y:S01]  /*0ee0*/  IMAD R25, R27, R2, R25 ;  /* 0x000000021b197224 */ /* 0x000fe200078e0219 */
[----:B------:R0:W-:Y:S01]  /*0ef0*/  STG.E.U8 desc[UR8][R32.64], RZ ;  /* 0x000000ff20007986 */ /* 0x0001e2000c101108 */
[----:B------:R-:W-:-:S02]  /*0f00*/  IADD3 R24, P1, PT, R24, UR4, RZ ;  /* 0x0000000418187c10 */ /* 0x000fc4000ff3e0ff */
[----:B------:R-:W-:Y:S01]  /*0f10*/  IADD3.X R19, PT, PT, R19, UR5, RZ, P4, !PT ;  /* 0x0000000513137c10 */ /* 0x000fe2000a7fe4ff */
[----:B------:R-:W-:Y:S01]  /*0f20*/  STG.E.U8 desc[UR8][R22.64], RZ ;  /* 0x000000ff16007986 */ /* 0x000fe2000c101108 */
[----:B------:R-:W-:-:S03]  /*0f30*/  IADD3.X R25, PT, PT, R25, UR5, RZ, P1, !PT ;  /* 0x0000000519197c10 */ /* 0x000fc60008ffe4ff */
[----:B------:R1:W-:Y:S01]  /*0f40*/  STG.E.U8 desc[UR8][R20.64], RZ ;  /* 0x000000ff14007986 */ /* 0x0003e2000c101108 */
[----:B0-----:R-:W-:Y:S02]  /*0f50*/  IADD3 R32, P4, P5, R12, UR4, R27 ;  /* 0x000000040c207c10 */ /* 0x001fe4000fd9e01b */
[C---:B------:R-:W-:Y:S01]  /*0f60*/  IADD3.X R27, PT, PT, R8.reuse, UR5, RZ, P2, P3 ;  /* 0x00000005081b7c10 */ /* 0x040fe200097e64ff */
[----:B------:R2:W-:Y:S01]  /*0f70*/  STG.E.U8 desc[UR8][R18.64], RZ ;  /* 0x000000ff12007986 */ /* 0x0005e2000c101108 */
[----:B------:R-:W-:-:S03]  /*0f80*/  IADD3.X R33, PT, PT, R8, UR5, RZ, P4, P5 ;  /* 0x0000000508217c10 */ /* 0x000fc6000a7ea4ff */
[----:B------:R2:W-:Y:S01]  /*0f90*/  STG.E.U8 desc[UR8][R26.64], RZ ;  /* 0x000000ff1a007986 */ /* 0x0005e2000c101108 */
[----:B-1----:R-:W-:-:S03]  /*0fa0*/  PRMT R21, R30, 0x9910, RZ ;  /* 0x000099101e157816 */ /* 0x002fc600000000ff */
[----:B------:R2:W-:Y:S01]  /*0fb0*/  STG.E.U8 desc[UR8][R24.64], RZ ;  /* 0x000000ff18007986 */ /* 0x0005e2000c101108 */
[----:B------:R-:W-:-:S03]  /*0fc0*/  ISETP.NE.AND P1, PT, R21, R10, PT ;  /* 0x0000000a1500720c */ /* 0x000fc60003f25270 */
[----:B------:R2:W-:Y:S10]  /*0fd0*/  STG.E.U8 desc[UR8][R32.64], RZ ;  /* 0x000000ff20007986 */ /* 0x0005f4000c101108 */
[----:B--2---:R-:W-:Y:S05]  /*0fe0*/  @P1 BRA `(.L_x_14) ;  /* 0xfffffffc00501947 */ /* 0x004fea000383ffff */
.L_x_13:
[----:B------:R-:W-:Y:S05]  /*0ff0*/  BSYNC.RECONVERGENT B0 ;  /* 0x0000000000007941 */ /* 0x000fea0003800200 */
.L_x_12:
[----:B------:R-:W-:Y:S05]  /*1000*/  @!P0 BRA `(.L_x_4) ;  /* 0x00000000008c8947 */ /* 0x000fea0003800000 */
[----:B------:R-:W-:Y:S01]  /*1010*/  LOP3.LUT R10, R29, 0xffff, RZ, 0xc0, !PT ;  /* 0x0000ffff1d0a7812 */ /* 0x000fe200078ec0ff */
[----:B------:R-:W2:Y:S04]  /*1020*/  LDC.64 R16, c[0x0][0x380] ;  /* 0x0000e000ff107b82 */ /* 0x000ea80000000a00 */
[----:B01----:R-:W-:-:S05]  /*1030*/  IMAD R22, R10, 0x2, R1 ;  /* 0x000000020a167824 */ /* 0x003fca00078e0201 */
[----:B------:R-:W3:Y:S01]  /*1040*/  LDL.U16 R19, [R22] ;  /* 0x0000000016137983 */ /* 0x000ee20000100400 */
[----:B------:R-:W-:-:S05]  /*1050*/  IADD3 R10, P0, PT, R11, R6, RZ ;  /* 0x000000060b0a7210 */ /* 0x000fca0007f1e0ff */
[----:B------:R-:W-:Y:S02]  /*1060*/  IMAD.X R11, RZ, RZ, R9, P0 ;  /* 0x000000ffff0b7224 */ /* 0x000fe400000e0609 */
[----:B---3--:R-:W-:Y:S01]  /*1070*/  IMAD.WIDE.U32 R20, R19, R0, R10 ;  /* 0x0000000013147225 */ /* 0x008fe200078e000a */
[----:B--2---:R-:W-:-:S03]  /*1080*/  IADD3 R18, P1, P2, R12, R16, R19 ;  /* 0x000000100c127210 */ /* 0x004fc60007a3e013 */
[----:B------:R-:W-:Y:S01]  /*1090*/  IMAD R24, R19, R2, R21 ;  /* 0x0000000213187224 */ /* 0x000fe200078e0215 */
[----:B------:R-:W-:Y:S02]  /*10a0*/  IADD3 R20, P0, PT, R20, R16, RZ ;  /* 0x0000001014147210 */ /* 0x000fe40007f1e0ff */
[----:B------:R-:W-:-:S03]  /*10b0*/  IADD3.X R19, PT, PT, R8, R17, RZ, P1, P2 ;  /* 0x0000001108137210 */ /* 0x000fc60000fe44ff */
[----:B------:R-:W-:Y:S01]  /*10c0*/  IMAD.X R21, R24, 0x1, R17, P0 ;  /* 0x0000000118157824 */ /* 0x000fe200000e0611 */
[----:B------:R-:W-:-:S04]  /*10d0*/  ISETP.NE.AND P0, PT, R28, 0x1, PT ;  /* 0x000000011c00780c */ /* 0x000fc80003f05270 */
[----:B------:R2:W-:Y:S04]  /*10e0*/  STG.E.U8 desc[UR8][R20.64], RZ ;  /* 0x000000ff14007986 */ /* 0x0005e8000c101108 */
[----:B------:R2:W-:Y:S05]  /*10f0*/  STG.E.U8 desc[UR8][R18.64], RZ ;  /* 0x000000ff12007986 */ /* 0x0005ea000c101108 */
[----:B------:R-:W-:Y:S05]  /*1100*/  @!P0 BRA `(.L_x_4) ;  /* 0x00000000004c8947 */ /* 0x000fea0003800000 */
[----:B------:R-:W-:Y:S01]  /*1110*/  ISETP.NE.AND P0, PT, R28, 0x2, PT ;  /* 0x000000021c00780c */ /* 0x000fe20003f05270 */
[----:B--2---:R-:W2:-:S12]  /*1120*/  LDL.U16 R21, [R22+0x2] ;  /* 0x0000020016157983 */ /* 0x004e980000100400 */
[----:B------:R-:W3:Y:S01]  /*1130*/  @P0 LDL.U16 R13, [R22+0x4] ;  /* 0x00000400160d0983 */ /* 0x000ee20000100400 */
[----:B--2---:R-:W-:Y:S01]  /*1140*/  IMAD.WIDE.U32 R18, R21, R0, R10 ;  /* 0x0000000015127225 */ /* 0x004fe200078e000a */
[----:B------:R-:W-:-:S03]  /*1150*/  IADD3 R20, P2, P3, R12, R16, R21 ;  /* 0x000000100c147210 */ /* 0x000fc60007b5e015 */
[----:B------:R-:W-:Y:S01]  /*1160*/  IMAD R26, R21, R2, R19 ;  /* 0x00000002151a7224 */ /* 0x000fe200078e0213 */
[----:B------:R-:W-:Y:S02]  /*1170*/  IADD3 R18, P1, PT, R18, R16, RZ ;  /* 0x0000001012127210 */ /* 0x000fe40007f3e0ff */
[----:B------:R-:W-:-:S03]  /*1180*/  IADD3.X R21, PT, PT, R8, R17, RZ, P2, P3 ;  /* 0x0000001108157210 */ /* 0x000fc600017e64ff */
[----:B------:R-:W-:Y:S02]  /*1190*/  IMAD.X R19, R26, 0x1, R17, P1 ;  /* 0x000000011a137824 */ /* 0x000fe400008e0611 */
[C---:B---3--:R-:W-:Y:S01]  /*11a0*/  @P0 IMAD.WIDE.U32 R10, R13.reuse, R0, R10 ;  /* 0x000000000d0a0225 */ /* 0x048fe200078e000a */
[----:B------:R-:W-:Y:S02]  /*11b0*/  @P0 IADD3 R12, P5, P6, R12, R16, R13 ;  /* 0x000000100c0c0210 */ /* 0x000fe40007ebe00d */
[----:B------:R3:W-:Y:S01]  /*11c0*/  STG.E.U8 desc[UR8][R18.64], RZ ;  /* 0x000000ff12007986 */ /* 0x0007e2000c101108 */
[----:B------:R-:W-:Y:S01]  /*11d0*/  @P0 IMAD R24, R13, R2, R11 ;  /* 0x000000020d180224 */ /* 0x000fe200078e020b */
[----:B------:R-:W-:Y:S02]  /*11e0*/  @P0 IADD3 R10, P4, PT, R10, R16, RZ ;  /* 0x000000100a0a0210 */ /* 0x000fe40007f9e0ff */
[----:B------:R-:W-:Y:S01]  /*11f0*/  @P0 IADD3.X R13, PT, PT, R8, R17, RZ, P5, P6 ;  /* 0x00000011080d0210 */ /* 0x000fe20002fec4ff */
[----:B------:R3:W-:Y:S02]  /*1200*/  STG.E.U8 desc[UR8][R20.64], RZ ;  /* 0x000000ff14007986 */ /* 0x0007e4000c101108 */
[----:B------:R-:W-:-:S05]  /*1210*/  @P0 IMAD.X R11, R24, 0x1, R17, P4 ;  /* 0x00000001180b0824 */ /* 0x000fca00020e0611 */
[----:B------:R3:W-:Y:S04]  /*1220*/  @P0 STG.E.U8 desc[UR8][R10.64], RZ ;  /* 0x000000ff0a000986 */ /* 0x0007e8000c101108 */
[----:B------:R3:W-:Y:S02]  /*1230*/  @P0 STG.E.U8 desc[UR8][R12.64], RZ ;  /* 0x000000ff0c000986 */ /* 0x0007e4000c101108 */
.L_x_4:
[----:B------:R-:W-:Y:S05]  /*1240*/  BSYNC.RECONVERGENT B1 ;  /* 0x0000000000017941 */ /* 0x000fea0003800200 */
.L_x_3:
[----:B------:R-:W-:-:S05]  /*1250*/  IADD3 R5, P0, PT, R5, 0x1, RZ ;  /* 0x0000000105057810 */ /* 0x000fca0007f1e0ff */
[----:B------:R-:W-:Y:S01]  /*1260*/  IMAD.X R7, RZ, RZ, R7, P0 ;  /* 0x000000ffff077224 */ /* 0x000fe200000e0607 */
[----:B------:R-:W-:-:S04]  /*1270*/  ISETP.GE.U32.AND P0, PT, R5, R0, PT ;  /* 0x000000000500720c */ /* 0x000fc80003f06070 */
[----:B------:R-:W-:-:S13]  /*1280*/  ISETP.GE.U32.AND.EX P0, PT, R7, R2, PT, P0 ;  /* 0x000000020700720c */ /* 0x000fda0003f06100 */
[----:B------:R-:W-:Y:S05]  /*1290*/  @!P0 BRA `(.L_x_15) ;  /* 0xffffffec00cc8947 */ /* 0x000fea000383ffff */
[----:B------:R-:W-:Y:S05]  /*12a0*/  BRA `(.L_x_16) ;  /* 0x0000000000047947 */ /* 0x000fea0003800000 */
.L_x_2:
[----:B------:R-:W-:-:S07]  /*12b0*/  VIADD R3, R3, 0x3e8 ;  /* 0x000003e803037836 */ /* 0x000fce0000000000 */
.L_x_16:
[----:B------:R-:W-:Y:S05]  /*12c0*/  BSYNC.RECONVERGENT B2 ;  /* 0x0000000000027941 */ /* 0x000fea0003800200 */
.L_x_0:
[----:B------:R-:W-:Y:S01]  /*12d0*/  ISETP.GE.AND P0, PT, R3, 0x1, PT ;  /* 0x000000010300780c */ /* 0x000fe20003f06270 */
[----:B------:R-:W4:Y:S01]  /*12e0*/  LDCU.64 UR6, c[0x0][0x390] ;  /* 0x00007200ff0677ac */ /* 0x000f220008000a00 */
[----:B------:R-:W-:Y:S11]  /*12f0*/  BSSY.RECONVERGENT B0, `(.L_x_17) ;  /* 0x00000d4000007945 */ /* 0x000ff60003800200 */
[----:B------:R-:W-:Y:S05]  /*1300*/  @!P0 BRA `(.L_x_18) ;  /* 0x0000000c00488947 */ /* 0x000fea0003800000 */
[----:B------:R-:W-:-:S04]  /*1310*/  ISETP.NE.U32.AND P0, PT, R0, RZ, PT ;  /* 0x000000ff0000720c */ /* 0x000fc80003f05070 */
[----:B------:R-:W-:-:S13]  /*1320*/  ISETP.NE.AND.EX P0, PT, R2, RZ, PT, P0 ;  /* 0x000000ff0200720c */ /* 0x000fda0003f05300 */
[----:B----4-:R-:W-:Y:S05]  /*1330*/  @!P0 EXIT ;  /* 0x000000000000894d */ /* 0x010fea0003800000 */
[C---:B------:R-:W-:Y:S01]  /*1340*/  ISETP.GE.U32.AND P0, PT, R0.reuse, 0x10, PT ;  /* 0x000000100000780c */ /* 0x040fe20003f06070 */
[----:B------:R-:W-:Y:S01]  /*1350*/  BSSY.RECONVERGENT B1, `(.L_x_19) ;  /* 0x0000046000017945 */ /* 0x000fe20003800200 */
[----:B01----:R-:W-:Y:S01]  /*1360*/  LOP3.LUT R31, R0, 0xf, RZ, 0xc0, !PT ;  /* 0x0000000f001f7812 */ /* 0x003fe200078ec0ff */
[----:B------:R-:W-:Y:S01]  /*1370*/  IMAD.MOV.U32 R5, RZ, RZ, RZ ;  /* 0x000000ffff057224 */ /* 0x000fe200078e00ff */
[----:B------:R-:W-:Y:S01]  /*1380*/  ISETP.GE.U32.AND.EX P0, PT, R2, RZ, PT, P0 ;  /* 0x000000ff0200720c */ /* 0x000fe20003f06100 */
[----:B------:R-:W-:Y:S01]  /*1390*/  IMAD.MOV.U32 R9, RZ, RZ, RZ ;  /* 0x000000ffff097224 */ /* 0x000fe200078e00ff */
[----:B------:R-:W-:-:S04]  /*13a0*/  ISETP.NE.U32.AND P1, PT, R31, RZ, PT ;  /* 0x000000ff1f00720c */ /* 0x000fc80003f25070 */
[----:B------:R-:W-:-:S07]  /*13b0*/  ISETP.NE.AND.EX P1, PT, RZ, RZ, PT, P1 ;  /* 0x000000ffff00720c */ /* 0x000fce0003f25310 */
[----:B------:R-:W-:Y:S06]  /*13c0*/  @!P0 BRA `(.L_x_20) ;  /* 0x0000000000f88947 */ /* 0x000fec0003800000 */
[----:B------:R-:W0:Y:S01]  /*13d0*/  LDCU UR4, c[0x0][0x3ac] ;  /* 0x00007580ff0477ac */ /* 0x000e220008000800 */
[----:B------:R-:W-:Y:S01]  /*13e0*/  LOP3.LUT R5, R0, 0xfffffff0, RZ, 0xc0, !PT ;  /* 0xfffffff000057812 */ /* 0x000fe200078ec0ff */
[----:B---3--:R-:W-:Y:S02]  /*13f0*/  IMAD.MOV.U32 R10, RZ, RZ, RZ ;  /* 0x000000ffff0a7224 */ /* 0x008fe400078e00ff */
[----:B------:R-:W-:Y:S02]  /*1400*/  IMAD.MOV.U32 R8, RZ, RZ, RZ ;  /* 0x000000ffff087224 */ /* 0x000fe400078e00ff */
[----:B0-----:R-:W-:-:S07]  /*1410*/  IMAD.U32 R9, RZ, RZ, UR4 ;  /* 0x00000004ff097e24 */ /* 0x001fce000f8e00ff */
.L_x_21:
[----:B0-----:R-:W-:-:S05]  /*1420*/  IADD3 R7, P0, PT, R10, R14, RZ ;  /* 0x0000000e0a077210 */ /* 0x001fca0007f1e0ff */
[----:B------:R-:W-:Y:S01]  /*1430*/  IMAD.X R12, R8, 0x1, R4, P0 ;  /* 0x00000001080c7824 */ /* 0x000fe200000e0604 */
[----:B------:R-:W-:-:S04]  /*1440*/  LEA R6, P0, R7, UR6, 0x1 ;  /* 0x0000000607067c11 */ /* 0x000fc8000f8008ff */
[----:B------:R-:W-:-:S05]  /*1450*/  LEA.HI.X R7, R7, UR7, R12, 0x1, P0 ;  /* 0x0000000707077c11 */ /* 0x000fca00080f0c0c */
[----:B------:R-:W3:Y:S04]  /*1460*/  LDG.E.U16 R28, desc[UR8][R6.64] ;  /* 0x00000008061c7981 */ /* 0x000ee8000c1e1500 */
[----:B------:R-:W4:Y:S04]  /*1470*/  LDG.E.U16 R30, desc[UR8][R6.64+0x2] ;  /* 0x00000208061e7981 */ /* 0x000f28000c1e1500 */
[----:B------:R-:W5:Y:S04]  /*1480*/  LDG.E.U16 R32, desc[UR8][R6.64+0x4] ;  /* 0x0000040806207981 */ /* 0x000f68000c1e1500 */
        /* <DEDUP_REMOVED lines=10> */
[----:B--2---:R-:W2:Y:S04]  /*1530*/  LDG.E.U16 R20, desc[UR8][R6.64+0x1a] ;  /* 0x00001a0806147981 */ /* 0x004ea8000c1e1500 */
[----:B------:R-:W2:Y:S04]  /*1540*/  LDG.E.U16 R18, desc[UR8][R6.64+0x1c] ;  /* 0x00001c0806127981 */ /* 0x000ea8000c1e1500 */
[----:B------:R-:W2:Y:S01]  /*1550*/  LDG.E.U16 R16, desc[UR8][R6.64+0x1e] ;  /* 0x00001e0806107981 */ /* 0x000ea2000c1e1500 */
[----:B------:R-:W-:-:S04]  /*1560*/  IADD3 R10, P2, PT, R10, 0x10, RZ ;  /* 0x000000100a0a7810 */ /* 0x000fc80007f5e0ff */
[----:B------:R-:W-:Y:S01]  /*1570*/  ISETP.NE.U32.AND P0, PT, R10, R5, PT ;  /* 0x000000050a00720c */ /* 0x000fe20003f05070 */
[----:B------:R-:W-:-:S05]  /*1580*/  IMAD.X R8, RZ, RZ, R8, P2 ;  /* 0x000000ffff087224 */ /* 0x000fca00010e0608 */
[----:B------:R-:W-:Y:S01]  /*1590*/  ISETP.NE.AND.EX P0, PT, R8, R9, PT, P0 ;  /* 0x000000090800720c */ /* 0x000fe20003f05300 */
[--C-:B---3--:R-:W-:Y:S02]  /*15a0*/  IMAD.IADD R11, R28, 0x1, R3.reuse ;  /* 0x000000011c0b7824 */ /* 0x108fe400078e0203 */
[----:B----4-:R-:W-:-:S03]  /*15b0*/  IMAD.IADD R13, R30, 0x1, R3 ;  /* 0x000000011e0d7824 */ /* 0x010fc600078e0203 */
[----:B------:R0:W-:Y:S01]  /*15c0*/  STG.E.U16 desc[UR8][R6.64], R11 ;  /* 0x0000000b06007986 */ /* 0x0001e2000c101508 */
[----:B-----5:R-:W-:-:S03]  /*15d0*/  IMAD.IADD R17, R32, 0x1, R3 ;  /* 0x0000000120117824 */ /* 0x020fc600078e0203 */
[----:B------:R1:W-:Y:S01]  /*15e0*/  STG.E.U16 desc[UR8][R6.64+0x2], R13 ;  /* 0x0000020d06007986 */ /* 0x0003e2000c101508 */
[----:B------:R-:W-:-:S03]  /*15f0*/  IMAD.IADD R19, R34, 0x1, R3 ;  /* 0x0000000122137824 */ /* 0x000fc600078e0203 */
        /* <DEDUP_REMOVED lines=11> */
[----:B0-----:R-:W-:-:S03]  /*16b0*/  IMAD.IADD R11, R26, 0x1, R3 ;  /* 0x000000011a0b7824 */ /* 0x001fc600078e0203 */
[----:B------:R0:W-:Y:S01]  /*16c0*/  STG.E.U16 desc[UR8][R6.64+0x10], R29 ;  /* 0x0000101d06007986 */ /* 0x0001e2000c101508 */
[----:B------:R-:W-:-:S03]  /*16d0*/  IMAD.IADD R33, R24, 0x1, R3 ;  /* 0x0000000118217824 */ /* 0x000fc600078e0203 */
[----:B------:R0:W-:Y:S01]  /*16e0*/  STG.E.U16 desc[UR8][R6.64+0x12], R11 ;  /* 0x0000120b06007986 */ /* 0x0001e2000c101508 */
[----:B-1----:R-:W-:-:S03]  /*16f0*/  IMAD.IADD R13, R22, 0x1, R3 ;  /* 0x00000001160d7824 */ /* 0x002fc600078e0203 */
[----:B------:R0:W-:Y:S01]  /*1700*/  STG.E.U16 desc[UR8][R6.64+0x14], R33 ;  /* 0x0000142106007986 */ /* 0x0001e2000c101508 */
[----:B---3--:R-:W-:-:S03]  /*1710*/  IMAD.IADD R17, R12, 0x1, R3 ;  /* 0x000000010c117824 */ /* 0x008fc600078e0203 */
[----:B------:R0:W-:Y:S01]  /*1720*/  STG.E.U16 desc[UR8][R6.64+0x16], R13 ;  /* 0x0000160d06007986 */ /* 0x0001e2000c101508 */
[----:B--2---:R-:W-:-:S03]  /*1730*/  IMAD.IADD R19, R20, 0x1, R3 ;  /* 0x0000000114137824 */ /* 0x004fc600078e0203 */
[----:B------:R0:W-:Y:S01]  /*1740*/  STG.E.U16 desc[UR8][R6.64+0x18], R17 ;  /* 0x0000181106007986 */ /* 0x0001e2000c101508 */
[----:B----4-:R-:W-:-:S03]  /*1750*/  IMAD.IADD R21, R18, 0x1, R3 ;  /* 0x0000000112157824 */ /* 0x010fc600078e0203 */
[----:B------:R0:W-:Y:S01]  /*1760*/  STG.E.U16 desc[UR8][R6.64+0x1a], R19 ;  /* 0x00001a1306007986 */ /* 0x0001e2000c101508 */
[----:B-----5:R-:W-:-:S03]  /*1770*/  IMAD.IADD R23, R16, 0x1, R3 ;  /* 0x0000000110177824 */ /* 0x020fc600078e0203 */
[----:B------:R0:W-:Y:S04]  /*1780*/  STG.E.U16 desc[UR8][R6.64+0x1c], R21 ;  /* 0x00001c1506007986 */ /* 0x0001e8000c101508 */
[----:B------:R0:W-:Y:S01]  /*1790*/  STG.E.U16 desc[UR8][R6.64+0x1e], R23 ;  /* 0x00001e1706007986 */ /* 0x0001e2000c101508 */
[----:B------:R-:W-:Y:S05]  /*17a0*/  @P0 BRA `(.L_x_21) ;  /* 0xfffffffc001c0947 */ /* 0x000fea000383ffff */
.L_x_20:
[----:B------:R-:W-:Y:S05]  /*17b0*/  BSYNC.RECONVERGENT B1 ;  /* 0x0000000000017941 */ /* 0x000fea0003800200 */
.L_x_19:
[----:B------:R-:W-:Y:S05]  /*17c0*/  @!P1 BRA `(.L_x_18) ;  /* 0x0000000800189947 */ /* 0x000fea0003800000 */
[----:B------:R-:W-:Y:S01]  /*17d0*/  ISETP.GE.U32.AND P1, PT, R31, 0x8, PT ;  /* 0x000000081f00780c */ /* 0x000fe20003f26070 */
[----:B------:R-:W-:Y:S01]  /*17e0*/  BSSY.RECONVERGENT B1, `(.L_x_22) ;  /* 0x0000048000017945 */ /* 0x000fe20003800200 */
[----:B------:R-:W-:Y:S02]  /*17f0*/  LOP3.LUT R16, R0, 0x7, RZ, 0xc0, !PT ;  /* 0x0000000700107812 */ /* 0x000fe400078ec0ff */
[----:B------:R-:W-:Y:S02]  /*1800*/  ISETP.GE.U32.AND.EX P1, PT, RZ, RZ, PT, P1 ;  /* 0x000000ffff00720c */ /* 0x000fe40003f26110 */
[----:B------:R-:W-:-:S04]  /*1810*/  ISETP.NE.U32.AND P0, PT, R16, RZ, PT ;  /* 0x000000ff1000720c */ /* 0x000fc80003f05070 */
[----:B------:R-:W-:-:S07]  /*1820*/  ISETP.NE.AND.EX P0, PT, RZ, RZ, PT, P0 ;  /* 0x000000ffff00720c */ /* 0x000fce0003f05300 */
[----:B------:R-:W-:Y:S06]  /*1830*/  @!P1 BRA `(.L_x_23) ;  /* 0x0000000400089947 */ /* 0x000fec0003800000 */
[----:B------:R-:W1:Y:S01]  /*1840*/  LDCU.64 UR4, c[0x0][0x390] ;  /* 0x00007200ff0477ac */ /* 0x000e620008000a00 */
[----:B0-----:R-:W-:-:S05]  /*1850*/  IADD3 R7, P1, PT, R5, R14, RZ ;  /* 0x0000000e05077210 */ /* 0x001fca0007f3e0ff */
[----:B------:R-:W-:Y:S01]  /*1860*/  IMAD.X R8, R9, 0x1, R4, P1 ;  /* 0x0000000109087824 */ /* 0x000fe200008e0604 */
[----:B-1----:R-:W-:-:S04]  /*1870*/  LEA R6, P1, R7, UR4, 0x1 ;  /* 0x0000000407067c11 */ /* 0x002fc8000f8208ff */
[----:B------:R-:W-:-:S05]  /*1880*/  LEA.HI.X R7, R7, UR5, R8, 0x1, P1 ;  /* 0x0000000507077c11 */ /* 0x000fca00088f0c08 */
[----:B------:R-:W4:Y:S01]  /*1890*/  LDG.E.U16 R8, desc[UR8][R6.64] ;  /* 0x0000000806087981 */ /* 0x000f22000c1e1500 */
[----:B------:R-:W-:-:S05]  /*18a0*/  VIADD R9, R5, 0x1 ;  /* 0x0000000105097836 */ /* 0x000fca0000000000 */
[----:B------:R-:W-:-:S05]  /*18b0*/  IADD3 R9, P1, PT, R9, R14, RZ ;  /* 0x0000000e09097210 */ /* 0x000fca0007f3e0ff */
[----:B---3--:R-:W-:Y:S01]  /*18c0*/  IMAD.X R12, RZ, RZ, R4, P1 ;  /* 0x000000ffff0c7224 */ /* 0x008fe200008e0604 */
[----:B------:R-:W-:-:S04]  /*18d0*/  LEA R10, P1, R9, UR4, 0x1 ;  /* 0x00000004090a7c11 */ /* 0x000fc8000f8208ff */
[----:B------:R-:W-:Y:S01]  /*18e0*/  LEA.HI.X R11, R9, UR5, R12, 0x1, P1 ;  /* 0x00000005090b7c11 */ /* 0x000fe200088f0c0c */
[----:B----4-:R-:W-:-:S05]  /*18f0*/  IMAD.IADD R13, R8, 0x1, R3 ;  /* 0x00000001080d7824 */ /* 0x010fca00078e0203 */
[----:B------:R0:W-:Y:S04]  /*1900*/  STG.E.U16 desc[UR8][R6.64], R13 ;  /* 0x0000000d06007986 */ /* 0x0001e8000c101508 */
[----:B------:R-:W3:Y:S01]  /*1910*/  LDG.E.U16 R12, desc[UR8][R10.64] ;  /* 0x000000080a0c7981 */ /* 0x000ee2000c1e1500 */
[----:B------:R-:W-:-:S05]  /*1920*/  VIADD R9, R5, 0x2 ;  /* 0x0000000205097836 */ /* 0x000fca0000000000 */
[----:B------:R-:W-:-:S05]  /*1930*/  IADD3 R9, P1, PT, R9, R14, RZ ;  /* 0x0000000e09097210 */ /* 0x000fca0007f3e0ff */
[----:B--2---:R-:W-:Y:S01]  /*1940*/  IMAD.X R18, RZ, RZ, R4, P1 ;  /* 0x000000ffff127224 */ /* 0x004fe200008e0604 */
[----:B------:R-:W-:-:S04]  /*1950*/  LEA R8, P1, R9, UR4, 0x1 ;  /* 0x0000000409087c11 */ /* 0x000fc8000f8208ff */
[----:B------:R-:W-:Y:S01]  /*1960*/  LEA.HI.X R9, R9, UR5, R18, 0x1, P1 ;  /* 0x0000000509097c11 */ /* 0x000fe200088f0c12 */
[----:B---3--:R-:W-:-:S05]  /*1970*/  IMAD.IADD R17, R12, 0x1, R3 ;  /* 0x000000010c117824 */ /* 0x008fca00078e0203 */
[----:B------:R1:W-:Y:S04]  /*1980*/  STG.E.U16 desc[UR8][R10.64], R17 ;  /* 0x000000110a007986 */ /* 0x0003e8000c101508 */
[----:B------:R-:W2:Y:S01]  /*1990*/  LDG.E.U16 R12, desc[UR8][R8.64] ;  /* 0x00000008080c7981 */ /* 0x000ea2000c1e1500 */
[----:B------:R-:W-:-:S05]  /*19a0*/  VIADD R19, R5, 0x3 ;  /* 0x0000000305137836 */ /* 0x000fca0000000000 */
[----:B0-----:R-:W-:-:S05]  /*19b0*/  IADD3 R7, P1, PT, R19, R14, RZ ;  /* 0x0000000e13077210 */ /* 0x001fca0007f3e0ff */
[----:B------:R-:W-:Y:S01]  /*19c0*/  IMAD.X R18, RZ, RZ, R4, P1 ;  /* 0x000000ffff127224 */ /* 0x000fe200008e0604 */
[----:B------:R-:W-:-:S04]  /*19d0*/  LEA R6, P1, R7, UR4, 0x1 ;  /* 0x0000000407067c11 */ /* 0x000fc8000f8208ff */
[----:B------:R-:W-:Y:S01]  /*19e0*/  LEA.HI.X R7, R7, UR5, R18, 0x1, P1 ;  /* 0x0000000507077c11 */ /* 0x000fe200088f0c12 */
[----:B--2---:R-:W-:-:S05]  /*19f0*/  IMAD.IADD R13, R12, 0x1, R3 ;  /* 0x000000010c0d7824 */ /* 0x004fca00078e0203 */
[----:B------:R0:W-:Y:S04]  /*1a00*/  STG.E.U16 desc[UR8][R8.64], R13 ;  /* 0x0000000d08007986 */ /* 0x0001e8000c101508 */
[----:B------:R-:W2:Y:S01]  /*1a10*/  LDG.E.U16 R12, desc[UR8][R6.64] ;  /* 0x00000008060c7981 */ /* 0x000ea2000c1e1500 */
[----:B------:R-:W-:-:S05]  /*1a20*/  VIADD R19, R5, 0x4 ;  /* 0x0000000405137836 */ /* 0x000fca0000000000 */
[----:B-1----:R-:W-:-:S05]  /*1a30*/  IADD3 R11, P1, PT, R19, R14, RZ ;  /* 0x0000000e130b7210 */ /* 0x002fca0007f3e0ff */
[----:B------:R-:W-:Y:S01]  /*1a40*/  IMAD.X R18, RZ, RZ, R4, P1 ;  /* 0x000000ffff127224 */ /* 0x000fe200008e0604 */
[----:B------:R-:W-:-:S04]  /*1a50*/  LEA R10, P1, R11, UR4, 0x1 ;  /* 0x000000040b0a7c11 */ /* 0x000fc8000f8208ff */
[----:B------:R-:W-:Y:S01]  /*1a60*/  LEA.HI.X R11, R11, UR5, R18, 0x1, P1 ;  /* 0x000000050b0b7c11 */ /* 0x000fe200088f0c12 */
[----:B--2---:R-:W-:-:S05]  /*1a70*/  IMAD.IADD R17, R12, 0x1, R3 ;  /* 0x000000010c117824 */ /* 0x004fca00078e0203 */
        /* <DEDUP_REMOVED lines=26> */
[----:B------:R-:W-:Y:S02]  /*1c20*/  VIADD R5, R5, 0x8 ;  /* 0x0000000805057836 */ /* 0x000fe40000000000 */
[----:B-1----:R-:W-:Y:S02]  /*1c30*/  IMAD.MOV.U32 R9, RZ, RZ, RZ ;  /* 0x000000ffff097224 */ /* 0x002fe400078e00ff */
[----:B--2---:R-:W-:-:S05]  /*1c40*/  IMAD.IADD R19, R12, 0x1, R3 ;  /* 0x000000010c137824 */ /* 0x004fca00078e0203 */
[----:B------:R4:W-:Y:S02]  /*1c50*/  STG.E.U16 desc[UR8][R10.64], R19 ;  /* 0x000000130a007986 */ /* 0x0009e4000c101508 */
.L_x_23:
[----:B------:R-:W-:Y:S05]  /*1c60*/  BSYNC.RECONVERGENT B1 ;  /* 0x0000000000017941 */ /* 0x000fea0003800200 */
.L_x_22:
[----:B------:R-:W-:Y:S05]  /*1c70*/  @!P0 BRA `(.L_x_18) ;  /* 0x0000000000ec8947 */ /* 0x000fea0003800000 */
[----:B------:R-:W-:Y:S01]  /*1c80*/  ISETP.GE.U32.AND P1, PT, R16, 0x4, PT ;  /* 0x000000041000780c */ /* 0x000fe20003f26070 */
[----:B------:R-:W-:Y:S01]  /*1c90*/  BSSY.RECONVERGENT B1, `(.L_x_24) ;  /* 0x0000028000017945 */ /* 0x000fe20003800200 */
[----:B0---4-:R-:W-:Y:S02]  /*1ca0*/  LOP3.LUT R6, R0, 0x3, RZ, 0xc0, !PT ;  /* 0x0000000300067812 */ /* 0x011fe400078ec0ff */
[----:B------:R-:W-:Y:S02]  /*1cb0*/  ISETP.GE.U32.AND.EX P1, PT, RZ, RZ, PT, P1 ;  /* 0x000000ffff00720c */ /* 0x000fe40003f26110 */
[----:B------:R-:W-:-:S04]  /*1cc0*/  ISETP.NE.U32.AND P0, PT, R6, RZ, PT ;  /* 0x000000ff0600720c */ /* 0x000fc80003f05070 */
[----:B------:R-:W-:-:S07]  /*1cd0*/  ISETP.NE.AND.EX P0, PT, RZ, RZ, PT, P0 ;  /* 0x000000ffff00720c */ /* 0x000fce0003f05300 */
[----:B------:R-:W-:Y:S06]  /*1ce0*/  @!P1 BRA `(.L_x_25) ;  /* 0x0000000000889947 */ /* 0x000fec0003800000 */
[----:B------:R-:W3:Y:S01]  /*1cf0*/  LDCU.64 UR4, c[0x0][0x390] ;  /* 0x00007200ff0477ac */ /* 0x000ee20008000a00 */
[----:B------:R-:W-:-:S05]  /*1d00*/  IADD3 R7, P1, PT, R5, R14, RZ ;  /* 0x0000000e05077210 */ /* 0x000fca0007f3e0ff */
[----:B------:R-:W-:Y:S01]  /*1d10*/  IMAD.X R8, R9, 0x1, R4, P1 ;  /* 0x0000000109087824 */ /* 0x000fe200008e0604 */
[----:B---3--:R-:W-:-:S04]  /*1d20*/  LEA R12, P1, R7, UR4, 0x1 ;  /* 0x00000004070c7c11 */ /* 0x008fc8000f8208ff */
[----:B------:R-:W-:-:S05]  /*1d30*/  LEA.HI.X R13, R7, UR5, R8, 0x1, P1 ;  /* 0x00000005070d7c11 */ /* 0x000fca00088f0c08 */
[----:B------:R-:W3:Y:S01]  /*1d40*/  LDG.E.U16 R10, desc[UR8][R12.64] ;  /* 0x000000080c0a7981 */ /* 0x000ee2000c1e1500 */
[----:B------:R-:W-:-:S05]  /*1d50*/  VIADD R7, R5, 0x1 ;  /* 0x0000000105077836 */ /* 0x000fca0000000000 */
[----:B------:R-:W-:-:S05]  /*1d60*/  IADD3 R7, P1, PT, R7, R14, RZ ;  /* 0x0000000e07077210 */ /* 0x000fca0007f3e0ff */
[----:B------:R-:W-:Y:S01]  /*1d70*/  IMAD.X R16, RZ, RZ, R4, P1 ;  /* 0x000000ffff107224 */ /* 0x000fe200008e0604 */
[----:B------:R-:W-:-:S04]  /*1d80*/  LEA R8, P1, R7, UR4, 0x1 ;  /* 0x0000000407087c11 */ /* 0x000fc8000f8208ff */
[----:B------:R-:W-:Y:S01]  /*1d90*/  LEA.HI.X R9, R7, UR5, R16, 0x1, P1 ;  /* 0x0000000507097c11 */ /* 0x000fe200088f0c10 */
[----:B---3--:R-:W-:-:S05]  /*1da0*/  IMAD.IADD R7, R10, 0x1, R3 ;  /* 0x000000010a077824 */ /* 0x008fca00078e0203 */
        /* <DEDUP_REMOVED lines=11> */
[----:B------:R-:W-:-:S05]  /*1e60*/  IADD3 R19, P1, PT, R19, R14, RZ ;  /* 0x0000000e13137210 */ /* 0x000fca0007f3e0ff */
[----:B------:R-:W-:Y:S01]  /*1e70*/  IMAD.X R18, RZ, RZ, R4, P1 ;  /* 0x000000ffff127224 */ /* 0x000fe200008e0604 */
[----:B0-----:R-:W-:-:S04]  /*1e80*/  LEA R12, P1, R19, UR4, 0x1 ;  /* 0x00000004130c7c11 */ /* 0x001fc8000f8208ff */
        /* <DEDUP_REMOVED lines=8> */
.L_x_25:
[----:B------:R-:W-:Y:S05]  /*1f10*/  BSYNC.RECONVERGENT B1 ;  /* 0x0000000000017941 */ /* 0x000fea0003800200 */
.L_x_24:
[----:B------:R-:W-:Y:S05]  /*1f20*/  @!P0 BRA `(.L_x_18) ;  /* 0x0000000000408947 */ /* 0x000fea0003800000 */
[----:B0--3--:R-:W-:-:S07]  /*1f30*/  CS2R R12, SRZ ;  /* 0x00000000000c7805 */ /* 0x009fce000001ff00 */
.L_x_26:
[----:B0-----:R-:W0:Y:S01]  /*1f40*/  LDCU.64 UR4, c[0x0][0x390] ;  /* 0x00007200ff0477ac */ /* 0x001e220008000a00 */
[----:B------:R-:W-:-:S05]  /*1f50*/  IADD3 R7, P0, PT, R5, R14, RZ ;  /* 0x0000000e05077210 */ /* 0x000fca0007f1e0ff */
[----:B------:R-:W-:Y:S01]  /*1f60*/  IMAD.X R8, R9, 0x1, R4, P0 ;  /* 0x0000000109087824 */ /* 0x000fe200000e0604 */
[----:B0-----:R-:W-:-:S04]  /*1f70*/  LEA R10, P0, R7, UR4, 0x1 ;  /* 0x00000004070a7c11 */ /* 0x001fc8000f8008ff */
[----:B------:R-:W-:-:S05]  /*1f80*/  LEA.HI.X R11, R7, UR5, R8, 0x1, P0 ;  /* 0x00000005070b7c11 */ /* 0x000fca00080f0c08 */
[----:B------:R-:W3:Y:S01]  /*1f90*/  LDG.E.U16 R8, desc[UR8][R10.64] ;  /* 0x000000080a087981 */ /* 0x000ee2000c1e1500 */
[----:B------:R-:W-:Y:S01]  /*1fa0*/  IADD3 R13, P0, PT, R13, 0x1, RZ ;  /* 0x000000010d0d7810 */ /* 0x000fe20007f1e0ff */
[----:B------:R-:W-:Y:S02]  /*1fb0*/  VIADD R5, R5, 0x1 ;  /* 0x0000000105057836 */ /* 0x000fe40000000000 */
[----:B------:R-:W-:Y:S02]  /*1fc0*/  IMAD.MOV.U32 R9, RZ, RZ, RZ ;  /* 0x000000ffff097224 */ /* 0x000fe400078e00ff */
[----:B------:R-:W-:Y:S01]  /*1fd0*/  IMAD.X R12, RZ, RZ, R12, P0 ;  /* 0x000000ffff0c7224 */ /* 0x000fe200000e060c */
[----:B------:R-:W-:-:S04]  /*1fe0*/  ISETP.NE.U32.AND P0, PT, R13, R6, PT ;  /* 0x000000060d00720c */ /* 0x000fc80003f05070 */
[----:B------:R-:W-:Y:S01]  /*1ff0*/  ISETP.NE.AND.EX P0, PT, R12, RZ, PT, P0 ;  /* 0x000000ff0c00720c */ /* 0x000fe20003f05300 */
[----:B---3--:R-:W-:-:S05]  /*2000*/  IMAD.IADD R7, R8, 0x1, R3 ;  /* 0x0000000108077824 */ /* 0x008fca00078e0203 */
[----:B------:R0:W-:Y:S07]  /*2010*/  STG.E.U16 desc[UR8][R10.64], R7 ;  /* 0x000000070a007986 */ /* 0x0001ee000c101508 */
[----:B------:R-:W-:Y:S05]  /*2020*/  @P0 BRA `(.L_x_26) ;  /* 0xfffffffc00c40947 */ /* 0x000fea000383ffff */
.L_x_18:
[----:B----4-:R-:W-:Y:S05]  /*2030*/  BSYNC.RECONVERGENT B0 ;  /* 0x0000000000007941 */ /* 0x010fea0003800200 */
.L_x_17:
[----:B------:R-:W-:-:S04]  /*2040*/  ISETP.NE.U32.AND P0, PT, R0, RZ, PT ;  /* 0x000000ff0000720c */ /* 0x000fc80003f05070 */
[----:B------:R-:W-:-:S13]  /*2050*/  ISETP.NE.AND.EX P0, PT, R2, RZ, PT, P0 ;  /* 0x000000ff0200720c */ /* 0x000fda0003f05300 */
[----:B------:R-:W-:Y:S05]  /*2060*/  @!P0 EXIT ;  /* 0x000000000000894d */ /* 0x000fea0003800000 */
[----:B------:R-:W-:Y:S01]  /*2070*/  PRMT R0, RZ, 0x7610, R0 ;  /* 0x00007610ff007816 */ /* 0x000fe20000000000 */
[----:B------:R-:W-:Y:S01]  /*2080*/  UMOV UR5, URZ ;  /* 0x000000ff00057c82 */ /* 0x000fe20008000000 */
[----:B------:R-:W-:Y:S01]  /*2090*/  PRMT R5, RZ, 0x7610, R5 ;  /* 0x00007610ff057816 */ /* 0x000fe20000000005 */
[----:B------:R-:W-:-:S06]  /*20a0*/  UMOV UR6, URZ ;  /* 0x000000ff00067c82 */ /* 0x000fcc0008000000 */
.L_x_32:
[----:B----4-:R-:W4:Y:S01]  /*20b0*/  LDCU.64 UR12, c[0x0][0x3a8] ;  /* 0x00007500ff0c77ac */ /* 0x010f220008000a00 */
[----:B01----:R-:W-:Y:S01]  /*20c0*/  IMAD.MOV.U32 R31, RZ, RZ, RZ ;  /* 0x000000ffff1f7224 */ /* 0x003fe200078e00ff */
[----:B----4-:R-:W-:-:S04]  /*20d0*/  UISETP.GE.U32.AND UP0, UPT, UR5, UR12, UPT ;  /* 0x0000000c0500728c */ /* 0x010fc8000bf06070 */
[----:B------:R-:W-:-:S09]  /*20e0*/  UISETP.GE.U32.AND.EX UP0, UPT, UR6, UR13, UPT, UP0 ;  /* 0x0000000d0600728c */ /* 0x000fd2000bf06100 */
[----:B------:R-:W-:Y:S05]  /*20f0*/  BRA.U UP0, `(.L_x_27) ;  /* 0x0000001100107547 */ /* 0x000fea000b800000 */
[----:B------:R-:W-:Y:S01]  /*2100*/  UIADD3 UR4, UP0, UPT, UR5, -UR12, URZ ;  /* 0x8000000c05047290 */ /* 0x000fe2000ff1e0ff */
[----:B------:R-:W-:Y:S01]  /*2110*/  IMAD.MOV.U32 R31, RZ, RZ, RZ ;  /* 0x000000ffff1f7224 */ /* 0x000fe200078e00ff */
[----:B------:R-:W-:Y:S02]  /*2120*/  UIADD3 UR7, UP2, UPT, -UR5, UR12, URZ ;  /* 0x0000000c05077290 */ /* 0x000fe4000ff5e1ff */
[----:B------:R-:W-:Y:S01]  /*2130*/  IMAD.U32 R29, RZ, RZ, UR5 ;  /* 0x00000005ff1d7e24 */ /* 0x000fe2000f8e00ff */
[----:B------:R-:W-:Y:S02]  /*2140*/  UIADD3.X UR10, UPT, UPT, UR6, ~UR13, URZ, UP0, !UPT ;  /* 0x8000000d060a7290 */ /* 0x000fe400087fe4ff */
[----:B------:R-:W-:Y:S02]  /*2150*/  UISETP.GT.U32.AND UP0, UPT, UR4, -0x10, UPT ;  /* 0xfffffff00400788c */ /* 0x000fe4000bf04070 */
[----:B------:R-:W-:Y:S02]  /*2160*/  ULOP3.LUT UP1, URZ, UR7, 0xf, URZ, 0xc0, !UPT ;  /* 0x0000000f07ff7892 */ /* 0x000fe4000f82c0ff */
[----:B------:R-:W-:Y:S01]  /*2170*/  UISETP.GT.U32.AND.EX UP0, UPT, UR10, -0x1, UPT, UP0 ;  /* 0xffffffff0a00788c */ /* 0x000fe2000bf04100 */
[----:B------:R-:W-:-:S08]  /*2180*/  UMOV UR4, UR6 ;  /* 0x0000000600047c82 */ /* 0x000fd00008000000 */
[----:B------:R-:W-:Y:S05]  /*2190*/  BRA.U UP0, `(.L_x_28) ;  /* 0x0000000500d07547 */ /* 0x000fea000b800000 */
[----:B------:R-:W-:Y:S01]  /*21a0*/  IMAD.MOV.U32 R31, RZ, RZ, RZ ;  /* 0x000000ffff1f7224 */ /* 0x000fe200078e00ff */
[----:B------:R-:W0:Y:S01]  /*21b0*/  LDCU.64 UR14, c[0x0][0x390] ;  /* 0x00007200ff0e77ac */ /* 0x000e220008000a00 */
[----:B------:R-:W-:Y:S01]  /*21c0*/  IMAD.U32 R29, RZ, RZ, UR5 ;  /* 0x00000005ff1d7e24 */ /* 0x000fe2000f8e00ff */
[----:B------:R-:W-:Y:S02]  /*21d0*/  UIADD3.X UR10, UPT, UPT, ~UR6, UR13, URZ, UP2, !UPT ;  /* 0x0000000d060a7290 */ /* 0x000fe400097fe5ff */
[----:B------:R-:W-:Y:S01]  /*21e0*/  ULOP3.LUT UR7, UR7, 0xfffffff0, URZ, 0xc0, !UPT ;  /* 0xfffffff007077892 */ /* 0x000fe2000f8ec0ff */
[----:B------:R-:W-:-:S11]  /*21f0*/  UMOV UR4, UR6 ;  /* 0x0000000600047c82 */ /* 0x000fd60008000000 */
.L_x_29:
[C---:B------:R-:W-:Y:S01]  /*2200*/  VIADD R3, R29.reuse, 0x1 ;  /* 0x000000011d037836 */ /* 0x040fe20000000000 */
[CC--:B------:R-:W-:Y:S01]  /*2210*/  IADD3 R2, P0, PT, R29.reuse, R14.reuse, RZ ;  /* 0x0000000e1d027210 */ /* 0x0c0fe20007f1e0ff */
[C---:B------:R-:W-:Y:S02]  /*2220*/  VIADD R7, R29.reuse, 0x2 ;  /* 0x000000021d077836 */ /* 0x040fe40000000000 */
[----:B---3--:R-:W-:Y:S01]  /*2230*/  VIADD R13, R29, 0x9 ;  /* 0x000000091d0d7836 */ /* 0x008fe20000000000 */
[-C--:B------:R-:W-:Y:S01]  /*2240*/  IADD3 R8, P1, PT, R3, R14.reuse, RZ ;  /* 0x0000000e03087210 */ /* 0x080fe20007f3e0ff */
[----:B------:R-:W-:Y:S01]  /*2250*/  VIADD R3, R29, 0x3 ;  /* 0x000000031d037836 */ /* 0x000fe20000000000 */
[----:B------:R-:W-:Y:S02]  /*2260*/  IADD3.X R11, PT, PT, R4, UR4, RZ, P0, !PT ;  /* 0x00000004040b7c10 */ /* 0x000fe400087fe4ff */
[C---:B0-----:R-:W-:Y:S01]  /*2270*/  LEA R26, P0, R2.reuse, UR14, 0x1 ;  /* 0x0000000e021a7c11 */ /* 0x041fe2000f8008ff */
[----:B------:R-:W-:Y:S01]  /*2280*/  IMAD.X R9, RZ, RZ, R4, P1 ;  /* 0x000000ffff097224 */ /* 0x000fe200008e0604 */
[----:B------:R-:W-:Y:S01]  /*2290*/  IADD3 R6, P2, PT, R7, R14, RZ ;  /* 0x0000000e07067210 */ /* 0x000fe20007f5e0ff */
[----:B------:R-:W-:Y:S01]  /*22a0*/  VIADD R7, R29, 0x4 ;  /* 0x000000041d077836 */ /* 0x000fe20000000000 */
[----:B------:R-:W-:-:S02]  /*22b0*/  LEA.HI.X R27, R2, UR15, R11, 0x1, P0 ;  /* 0x0000000f021b7c11 */ /* 0x000fc400080f0c0b */
[----:B------:R-:W-:Y:S01]  /*22c0*/  IADD3 R2, P3, PT, R3, R14, RZ ;  /* 0x0000000e03027210 */ /* 0x000fe20007f7e0ff */
[--C-:B------:R-:W-:Y:S01]  /*22d0*/  IMAD.X R3, RZ, RZ, R4.reuse, P2 ;  /* 0x000000ffff037224 */ /* 0x100fe200010e0604 */
[----:B------:R-:W-:Y:S01]  /*22e0*/  LEA R34, P1, R8, UR14, 0x1 ;  /* 0x0000000e08227c11 */ /* 0x000fe2000f8208ff */
[C---:B------:R-:W-:Y:S01]  /*22f0*/  VIADD R37, R29.reuse, 0xd ;  /* 0x0000000d1d257836 */ /* 0x040fe20000000000 */
[----:B------:R-:W-:Y:S01]  /*2300*/  LEA R32, P0, R6, UR14, 0x1 ;  /* 0x0000000e06207c11 */ /* 0x000fe2000f8008ff */
[----:B------:R-:W3:Y:S01]  /*2310*/  LDG.E.U16 R30, desc[UR8][R26.64] ;  /* 0x000000081a1e7981 */ /* 0x000ee2000c1e1500 */
[----:B------:R-:W-:Y:S01]  /*2320*/  LEA.HI.X R35, R8, UR15, R9, 0x1, P1 ;  /* 0x0000000f08237c11 */ /* 0x000fe200088f0c09 */
[----:B------:R-:W-:Y:S01]  /*2330*/  IMAD.X R9, RZ, RZ, R4, P3 ;  /* 0x000000ffff097224 */ /* 0x000fe200018e0604 */
[----:B------:R-:W-:Y:S01]  /*2340*/  LEA.HI.X R33, R6, UR15, R3, 0x1, P0 ;  /* 0x0000000f06217c11 */ /* 0x000fe200080f0c03 */
[----:B------:R-:W-:Y:S01]  /*2350*/  VIADD R3, R29, 0x5 ;  /* 0x000000051d037836 */ /* 0x000fe20000000000 */
[----:B------:R-:W-:-:S02]  /*2360*/  LEA R22, P1, R2, UR14, 0x1 ;  /* 0x0000000e02167c11 */ /* 0x000fc4000f8208ff */
[-C--:B------:R-:W-:Y:S01]  /*2370*/  IADD3 R8, P0, PT, R7, R14.reuse, RZ ;  /* 0x0000000e07087210 */ /* 0x080fe20007f1e0ff */
[C---:B------:R-:W-:Y:S01]  /*2380*/  VIADD R7, R29.reuse, 0x7 ;  /* 0x000000071d077836 */ /* 0x040fe20000000000 */
[----:B------:R-:W-:Y:S01]  /*2390*/  LEA.HI.X R23, R2, UR15, R9, 0x1, P1 ;  /* 0x0000000f02177c11 */ /* 0x000fe200088f0c09 */
[----:B------:R-:W-:Y:S01]  /*23a0*/  VIADD R9, R29, 0x6 ;  /* 0x000000061d097836 */ /* 0x000fe20000000000 */
[-C--:B------:R-:W-:Y:S01]  /*23b0*/  IADD3 R6, P1, PT, R3, R14.reuse, RZ ;  /* 0x0000000e03067210 */ /* 0x080fe20007f3e0ff */
[--C-:B------:R-:W-:Y:S01]  /*23c0*/  IMAD.X R3, RZ, RZ, R4.reuse, P0 ;  /* 0x000000ffff037224 */ /* 0x100fe200000e0604 */
[----:B------:R-:W-:Y:S01]  /*23d0*/  LEA R2, P0, R8, UR14, 0x1 ;  /* 0x0000000e08027c11 */ /* 0x000fe2000f8008ff */
[----:B------:R0:W4:Y:S01]  /*23e0*/  LDG.E.U16 R32, desc[UR8][R32.64] ;  /* 0x0000000820207981 */ /* 0x000122000c1e1500 */
[----:B------:R-:W-:Y:S01]  /*23f0*/  IADD3 R9, P2, PT, R9, R14, RZ ;  /* 0x0000000e09097210 */ /* 0x000fe20007f5e0ff */
[----:B------:R-:W-:Y:S01]  /*2400*/  IMAD.X R11, RZ, RZ, R4, P1 ;  /* 0x000000ffff0b7224 */ /* 0x000fe200008e0604 */
[----:B--2---:R-:W-:-:S02]  /*2410*/  LEA R20, P1, R6, UR14, 0x1 ;  /* 0x0000000e06147c11 */ /* 0x004fc4000f8208ff */
[----:B------:R-:W-:Y:S01]  /*2420*/  IADD3 R7, P3, PT, R7, R14, RZ ;  /* 0x0000000e07077210 */ /* 0x000fe20007f7e0ff */
[--C-:B------:R-:W-:Y:S01]  /*2430*/  IMAD.X R12, RZ, RZ, R4.reuse, P2 ;  /* 0x000000ffff0c7224 */ /* 0x100fe200010e0604 */
[----:B------:R-:W-:Y:S02]  /*2440*/  LEA.HI.X R3, R8, UR15, R3, 0x1, P0 ;  /* 0x0000000f08037c11 */ /* 0x000fe400080f0c03 */
[----:B------:R-:W-:Y:S01]  /*2450*/  LEA.HI.X R21, R6, UR15, R11, 0x1, P1 ;  /* 0x0000000f06157c11 */ /* 0x000fe200088f0c0b */
[----:B------:R-:W-:Y:S01]  /*2460*/  IMAD.X R10, RZ, RZ, R4, P3 ;  /* 0x000000ffff0a7224 */ /* 0x000fe200018e0604 */
[----:B------:R-:W-:Y:S01]  /*2470*/  LEA R8, P0, R9, UR14, 0x1 ;  /* 0x0000000e09087c11 */ /* 0x000fe2000f8008ff */
[----:B------:R-:W-:Y:S01]  /*2480*/  VIADD R11, R29, 0x8 ;  /* 0x000000081d0b7836 */ /* 0x000fe20000000000 */
[----:B------:R-:W-:Y:S02]  /*2490*/  LEA R6, P1, R7, UR14, 0x1 ;  /* 0x0000000e07067c11 */ /* 0x000fe4000f8208ff */
[----:B------:R-:W-:Y:S01]  /*24a0*/  LEA.HI.X R9, R9, UR15, R12, 0x1, P0 ;  /* 0x0000000f09097c11 */ /* 0x000fe200080f0c0c */
[----:B------:R-:W2:Y:S01]  /*24b0*/  LDG.E.U16 R21, desc[UR8][R20.64] ;  /* 0x0000000814157981 */ /* 0x000ea2000c1e1500 */
[----:B------:R-:W-:-:S02]  /*24c0*/  LEA.HI.X R7, R7, UR15, R10, 0x1, P1 ;  /* 0x0000000f07077c11 */ /* 0x000fc400088f0c0a */
[-C--:B------:R-:W-:Y:S01]  /*24d0*/  IADD3 R12, P0, PT, R11, R14.reuse, RZ ;  /* 0x0000000e0b0c7210 */ /* 0x080fe20007f1e0ff */
[----:B------:R-:W-:Y:S01]  /*24e0*/  VIADD R11, R29, 0xa ;  /* 0x0000000a1d0b7836 */ /* 0x000fe20000000000 */
[-C--:B------:R-:W-:Y:S01]  /*24f0*/  IADD3 R10, P1, PT, R13, R14.reuse, RZ ;  /* 0x0000000e0d0a7210 */ /* 0x080fe20007f3e0ff */
[----:B------:R-:W-:Y:S01]  /*2500*/  VIADD R13, R29, 0xb ;  /* 0x0000000b1d0d7836 */ /* 0x000fe20000000000 */
[----:B------:R-:W5:Y:S01]  /*2510*/  LDG.E.U16 R8, desc[UR8][R8.64] ;  /* 0x0000000808087981 */ /* 0x000f62000c1e1500 */
[--C-:B------:R-:W-:Y:S01]  /*2520*/  IMAD.X R19, RZ, RZ, R4.reuse, P0 ;  /* 0x000000ffff137224 */ /* 0x100fe200000e0604 */
[-C--:B------:R-:W-:Y:S01]  /*2530*/  IADD3 R11, P2, PT, R11, R14.reuse, RZ ;  /* 0x0000000e0b0b7210 */ /* 0x080fe20007f5e0ff */
[--C-:B------:R-:W-:Y:S01]  /*2540*/  IMAD.X R17, RZ, RZ, R4.reuse, P1 ;  /* 0x000000ffff117224 */ /* 0x100fe200008e0604 */
[----:B------:R-:W-:Y:S01]  /*2550*/  LEA R18, P0, R12, UR14, 0x1 ;  /* 0x0000000e0c127c11 */ /* 0x000fe2000f8008ff */
[----:B0-----:R-:W-:Y:S01]  /*2560*/  VIADD R33, R29, 0xf ;  /* 0x0000000f1d217836 */ /* 0x001fe20000000000 */
[----:B------:R-:W-:Y:S01]  /*2570*/  IADD3 R24, P3, PT, R13, R14, RZ ;  /* 0x0000000e0d187210 */ /* 0x000fe20007f7e0ff */
[--C-:B------:R-:W-:Y:S01]  /*2580*/  IMAD.X R28, RZ, RZ, R4.reuse, P2 ;  /* 0x000000ffff1c7224 */ /* 0x100fe200010e0604 */
[----:B------:R-:W-:Y:S01]  /*2590*/  LEA R16, P1, R10, UR14, 0x1 ;  /* 0x0000000e0a107c11 */ /* 0x000fe2000f8208ff */
[----:B------:R-:W5:Y:S01]  /*25a0*/  LDG.E.U16 R7, desc[UR8][R6.64] ;  /* 0x0000000806077981 */ /* 0x000f62000c1e1500 */
[----:B------:R-:W-:Y:S01]  /*25b0*/  LEA.HI.X R19, R12, UR15, R19, 0x1, P0 ;  /* 0x0000000f0c137c11 */ /* 0x000fe200080f0c13 */
[----:B------:R-:W-:Y:S01]  /*25c0*/  IMAD.X R25, RZ, RZ, R4, P3 ;  /* 0x000000ffff197224 */ /* 0x000fe200018e0604 */
[----:B------:R-:W-:-:S02]  /*25d0*/  LEA.HI.X R17, R10, UR15, R17, 0x1, P1 ;  /* 0x0000000f0a117c11 */ /* 0x000fc400088f0c11 */
[C---:B------:R-:W-:Y:S01]  /*25e0*/  LEA R12, P0, R11.reuse, UR14, 0x1 ;  /* 0x0000000e0b0c7c11 */ /* 0x040fe2000f8008ff */
[----:B------:R-:W5:Y:S01]  /*25f0*/  LDG.E.U16 R18, desc[UR8][R18.64] ;  /* 0x0000000812127981 */ /* 0x000f62000c1e1500 */
[C---:B------:R-:W-:Y:S02]  /*2600*/  LEA R10, P1, R24.reuse, UR14, 0x1 ;  /* 0x0000000e180a7c11 */ /* 0x040fe4000f8208ff */
[----:B------:R-:W-:Y:S01]  /*2610*/  LEA.HI.X R13, R11, UR15, R28, 0x1, P0 ;  /* 0x0000000f0b0d7c11 */ /* 0x000fe200080f0c1c */
[----:B------:R-:W5:Y:S01]  /*2620*/  LDG.E.U16 R17, desc[UR8][R16.64] ;  /* 0x0000000810117981 */ /* 0x000f62000c1e1500 */
[----:B------:R-:W-:Y:S01]  /*2630*/  LEA.HI.X R11, R24, UR15, R25, 0x1, P1 ;  /* 0x0000000f180b7c11 */ /* 0x000fe200088f0c19 */
[----:B------:R-:W-:Y:S02]  /*2640*/  VIADD R25, R29, 0xc ;  /* 0x0000000c1d197836 */ /* 0x000fe40000000000 */
[----:B------:R0:W3:Y:S01]  /*2650*/  LDG.E.U16 R28, desc[UR8][R34.64] ;  /* 0x00000008221c7981 */ /* 0x0000e2000c1e1500 */
[----:B------:R-:W-:-:S02]  /*2660*/  IADD3 R36, P1, PT, R37, R14, RZ ;  /* 0x0000000e25247210 */ /* 0x000fc40007f3e0ff */
[----:B------:R-:W-:Y:S01]  /*2670*/  IADD3 R25, P0, PT, R25, R14, RZ ;  /* 0x0000000e19197210 */ /* 0x000fe20007f1e0ff */
[----:B------:R1:W4:Y:S04]  /*2680*/  LDG.E.U16 R37, desc[UR8][R22.64] ;  /* 0x0000000816257981 */ /* 0x000328000c1e1500 */
[----:B------:R-:W5:Y:S01]  /*2690*/  LDG.E.U16 R12, desc[UR8][R12.64] ;  /* 0x000000080c0c7981 */ /* 0x000f62000c1e1500 */
[----:B0-----:R-:W-:-:S03]  /*26a0*/  VIADD R35, R29, 0xe ;  /* 0x0000000e1d237836 */ /* 0x001fc60000000000 */
[----:B------:R0:W2:Y:S01]  /*26b0*/  LDG.E.U16 R34, desc[UR8][R2.64] ;  /* 0x0000000802227981 */ /* 0x0000a2000c1e1500 */
[--C-:B-1----:R-:W-:Y:S01]  /*26c0*/  IMAD.X R22, RZ, RZ, R4.reuse, P0 ;  /* 0x000000ffff167224 */ /* 0x102fe200000e0604 */
[C---:B------:R-:W-:Y:S01]  /*26d0*/  LEA R24, P0, R25.reuse, UR14, 0x1 ;  /* 0x0000000e19187c11 */ /* 0x040fe2000f8008ff */
[----:B------:R-:W-:Y:S01]  /*26e0*/  IMAD.X R23, RZ, RZ, R4, P1 ;  /* 0x000000ffff177224 */ /* 0x000fe200008e0604 */
[C---:B------:R-:W-:Y:S01]  /*26f0*/  LEA R26, P1, R36.reuse, UR14, 0x1 ;  /* 0x0000000e241a7c11 */ /* 0x040fe2000f8208ff */
[----:B------:R-:W5:Y:S01]  /*2700*/  LDG.E.U16 R10, desc[UR8][R10.64] ;  /* 0x000000080a0a7981 */ /* 0x000f62000c1e1500 */
[----:B------:R-:W-:Y:S02]  /*2710*/  LEA.HI.X R25, R25, UR15, R22, 0x1, P0 ;  /* 0x0000000f19197c11 */ /* 0x000fe400080f0c16 */
[----:B------:R-:W-:Y:S02]  /*2720*/  LEA.HI.X R27, R36, UR15, R23, 0x1, P1 ;  /* 0x0000000f241b7c11 */ /* 0x000fe400088f0c17 */
[-C--:B------:R-:W-:Y:S01]  /*2730*/  IADD3 R23, P0, PT, R35, R14.reuse, RZ ;  /* 0x0000000e23177210 */ /* 0x080fe20007f1e0ff */
[----:B------:R-:W5:Y:S01]  /*2740*/  LDG.E.U16 R24, desc[UR8][R24.64] ;  /* 0x0000000818187981 */ /* 0x000f62000c1e1500 */
[----:B------:R-:W-:-:S03]  /*2750*/  IADD3 R33, P1, PT, R33, R14, RZ ;  /* 0x0000000e21217210 */ /* 0x000fc60007f3e0ff */
[--C-:B------:R-:W-:Y:S01]  /*2760*/  IMAD.X R35, RZ, RZ, R4.reuse, P0 ;  /* 0x000000ffff237224 */ /* 0x100fe200000e0604 */
[----:B------:R-:W-:Y:S01]  /*2770*/  LEA R22, P0, R23, UR14, 0x1 ;  /* 0x0000000e17167c11 */ /* 0x000fe2000f8008ff */
[----:B------:R-:W-:Y:S01]  /*2780*/  IMAD.X R36, RZ, RZ, R4, P1 ;  /* 0x000000ffff247224 */ /* 0x000fe200008e0604 */
[----:B0-----:R-:W-:Y:S01]  /*2790*/  LEA R2, P1, R33, UR14, 0x1 ;  /* 0x0000000e21027c11 */ /* 0x001fe2000f8208ff */
[----:B------:R-:W5:Y:S01]  /*27a0*/  LDG.E.U16 R26, desc[UR8][R26.64] ;  /* 0x000000081a1a7981 */ /* 0x000f62000c1e1500 */
[----:B------:R-:W-:Y:S02]  /*27b0*/  LEA.HI.X R23, R23, UR15, R35, 0x1, P0 ;  /* 0x0000000f17177c11 */ /* 0x000fe400080f0c23 */
[----:B------:R-:W-:-:S03]  /*27c0*/  LEA.HI.X R3, R33, UR15, R36, 0x1, P1 ;  /* 0x0000000f21037c11 */ /* 0x000fc600088f0c24 */
[----:B------:R-:W5:Y:S04]  /*27d0*/  LDG.E.U16 R22, desc[UR8][R22.64] ;  /* 0x0000000816167981 */ /* 0x000f68000c1e1500 */
[----:B------:R-:W5:Y:S01]  /*27e0*/  LDG.E.U16 R2, desc[UR8][R2.64] ;  /* 0x0000000802027981 */ /* 0x000f62000c1e1500 */
[----:B------:R-:W-:-:S04]  /*27f0*/  UIADD3 UR7, UP0, UPT, UR7, -0x10, URZ ;  /* 0xfffffff007077890 */ /* 0x000fc8000ff1e0ff */
[----:B------:R-:W-:Y:S02]  /*2800*/  UIADD3.X UR10, UPT, UPT, UR10, -0x1, URZ, UP0, !UPT ;  /* 0xffffffff0a0a7890 */ /* 0x000fe400087fe4ff */
[----:B------:R-:W-:-:S04]  /*2810*/  UISETP.NE.U32.AND UP0, UPT, UR7, URZ, UPT ;  /* 0x000000ff0700728c */ /* 0x000fc8000bf05070 */
[----:B------:R-:W-:Y:S01]  /*2820*/  UISETP.NE.AND.EX UP0, UPT, UR10, URZ, UPT, UP0 ;  /* 0x000000ff0a00728c */ /* 0x000fe2000bf05300 */
[----:B------:R-:W-:Y:S01]  /*2830*/  VIADD R29, R29, 0x10 ;  /* 0x000000101d1d7836 */ /* 0x000fe20000000000 */
[----:B------:R-:W-:Y:S01]  /*2840*/  UMOV UR4, URZ ;  /* 0x000000ff00047c82 */ /* 0x000fe20008000000 */
[----:B---3--:R-:W-:-:S04]  /*2850*/  VIMNMX3.U32 R28, R31, R30, R28, !PT ;  /* 0x0000001e1f1c720f */ /* 0x008fc8000780001c */
[----:B----4-:R-:W-:-:S04]  /*2860*/  VIMNMX3.U32 R28, R28, R32, R37, !PT ;  /* 0x000000201c1c720f */ /* 0x010fc80007800025 */
[----:B--2---:R-:W-:-:S04]  /*2870*/  VIMNMX3.U32 R21, R28, R34, R21, !PT ;  /* 0x000000221c15720f */ /* 0x004fc80007800015 */
[----:B-----5:R-:W-:-:S04]  /*2880*/  VIMNMX3.U32 R7, R21, R8, R7, !PT ;  /* 0x000000081507720f */ /* 0x020fc80007800007 */
[----:B------:R-:W-:-:S04]  /*2890*/  VIMNMX3.U32 R7, R7, R18, R17, !PT ;  /* 0x000000120707720f */ /* 0x000fc80007800011 */
[----:B------:R-:W-:-:S04]  /*28a0*/  VIMNMX3.U32 R7, R7, R12, R10, !PT ;  /* 0x0000000c0707720f */ /* 0x000fc8000780000a */
[----:B------:R-:W-:-:S04]  /*28b0*/  VIMNMX3.U32 R7, R7, R24, R26, !PT ;  /* 0x000000180707720f */ /* 0x000fc8000780001a */
[----:B------:R-:W-:Y:S01]  /*28c0*/  VIMNMX3.U32 R31, R7, R22, R2, !PT ;  /* 0x00000016071f720f */ /* 0x000fe20007800002 */
[----:B------:R-:W-:Y:S06]  /*28d0*/  BRA.U UP0, `(.L_x_29) ;  /* 0xfffffff900487547 */ /* 0x000fec000b83ffff */
.L_x_28:
[----:B------:R-:W-:Y:S05]  /*28e0*/  BRA.U !UP1, `(.L_x_27) ;  /* 0x0000000909147547 */ /* 0x000fea000b800000 */
[----:B------:R-:W-:-:S05]  /*28f0*/  IMAD.MOV R2, RZ, RZ, -R5 ;  /* 0x000000ffff027224 */ /* 0x000fca00078e0a05 */
[----:B------:R-:W-:-:S05]  /*2900*/  PRMT R2, R2, 0x7710, RZ ;  /* 0x0000771002027816 */ /* 0x000fca00000000ff */
[----:B------:R-:W-:-:S05]  /*2910*/  VIADD R2, R2, UR12 ;  /* 0x0000000c02027c36 */ /* 0x000fca0008000000 */
[----:B------:R-:W-:-:S04]  /*2920*/  LOP3.LUT R2, R2, 0xf, RZ, 0xc0, !PT ;  /* 0x0000000f02027812 */ /* 0x000fc800078ec0ff */
[----:B------:R-:W-:-:S04]  /*2930*/  IADD3 R3, P1, PT, R2, -0x1, RZ ;  /* 0xffffffff02037810 */ /* 0x000fc80007f3e0ff */
[----:B------:R-:W-:Y:S01]  /*2940*/  ISETP.GE.U32.AND P0, PT, R3, 0x7, PT ;  /* 0x000000070300780c */ /* 0x000fe20003f06070 */
[----:B------:R-:W-:Y:S01]  /*2950*/  IMAD.X R3, RZ, RZ, -0x1, P1 ;  /* 0xffffffffff037424 */ /* 0x000fe200008e06ff */
[----:B------:R-:W-:-:S04]  /*2960*/  LOP3.LUT P1, RZ, R2, 0x7, RZ, 0xc0, !PT ;  /* 0x0000000702ff7812 */ /* 0x000fc8000782c0ff */
[----:B------:R-:W-:-:S13]  /*2970*/  ISETP.GE.U32.AND.EX P0, PT, R3, RZ, PT, P0 ;  /* 0x000000ff0300720c */ /* 0x000fda0003f06100 */
[----:B------:R-:W-:Y:S05]  /*2980*/  @!P0 BRA `(.L_x_30) ;  /* 0x0000000000d88947 */ /* 0x000fea0003800000 */
[----:B------:R-:W2:Y:S01]  /*2990*/  LDCU.64 UR10, c[0x0][0x390] ;  /* 0x00007200ff0a77ac */ /* 0x000ea20008000a00 */
[C---:B------:R-:W-:Y:S01]  /*29a0*/  VIADD R9, R29.reuse, 0x1 ;  /* 0x000000011d097836 */ /* 0x040fe20000000000 */
[CC--:B---3--:R-:W-:Y:S01]  /*29b0*/  IADD3 R10, P2, PT, R29.reuse, R14.reuse, RZ ;  /* 0x0000000e1d0a7210 */ /* 0x0c8fe20007f5e0ff */
[C---:B------:R-:W-:Y:S02]  /*29c0*/  VIADD R7, R29.reuse, 0x2 ;  /* 0x000000021d077836 */ /* 0x040fe40000000000 */
[----:B------:R-:W-:Y:S01]  /*29d0*/  VIADD R3, R29, 0x3 ;  /* 0x000000031d037836 */ /* 0x000fe20000000000 */
[-C--:B------:R-:W-:Y:S02]  /*29e0*/  IADD3 R8, P3, PT, R9, R14.reuse, RZ ;  /* 0x0000000e09087210 */ /* 0x080fe40007f7e0ff */
[-C--:B------:R-:W-:Y:S02]  /*29f0*/  IADD3 R6, P4, PT, R7, R14.reuse, RZ ;  /* 0x0000000e07067210 */ /* 0x080fe40007f9e0ff */
[----:B------:R-:W-:Y:S01]  /*2a00*/  IADD3 R2, P0, PT, R3, R14, RZ ;  /* 0x0000000e03027210 */ /* 0x000fe20007f1e0ff */
[--C-:B------:R-:W-:Y:S01]  /*2a10*/  IMAD.X R9, RZ, RZ, R4.reuse, P3 ;  /* 0x000000ffff097224 */ /* 0x100fe200018e0604 */
[----:B------:R-:W-:Y:S01]  /*2a20*/  IADD3.X R11, PT, PT, R4, UR4, RZ, P2, !PT ;  /* 0x00000004040b7c10 */ /* 0x000fe200097fe4ff */
[----:B------:R-:W-:-:S02]  /*2a30*/  IMAD.X R7, RZ, RZ, R4, P4 ;  /* 0x000000ffff077224 */ /* 0x000fc400020e0604 */
[----:B------:R-:W-:Y:S01]  /*2a40*/  IMAD.X R3, RZ, RZ, R4, P0 ;  /* 0x000000ffff037224 */ /* 0x000fe200000e0604 */
[----:B--2---:R-:W-:Y:S02]  /*2a50*/  LEA R20, P2, R10, UR10, 0x1 ;  /* 0x0000000a0a147c11 */ /* 0x004fe4000f8408ff */
[----:B------:R-:W-:Y:S02]  /*2a60*/  LEA R18, P3, R8, UR10, 0x1 ;  /* 0x0000000a08127c11 */ /* 0x000fe4000f8608ff */
[----:B------:R-:W-:Y:S02]  /*2a70*/  LEA R16, P4, R6, UR10, 0x1 ;  /* 0x0000000a06107c11 */ /* 0x000fe4000f8808ff */
[----:B------:R-:W-:Y:S02]  /*2a80*/  LEA R12, P0, R2, UR10, 0x1 ;  /* 0x0000000a020c7c11 */ /* 0x000fe4000f8008ff */
[----:B------:R-:W-:Y:S01]  /*2a90*/  LEA.HI.X R21, R10, UR11, R11, 0x1, P2 ;  /* 0x0000000b0a157c11 */ /* 0x000fe200090f0c0b */
[C---:B------:R-:W-:Y:S01]  /*2aa0*/  VIADD R11, R29.reuse, 0x4 ;  /* 0x000000041d0b7836 */ /* 0x040fe20000000000 */
[----:B------:R-:W-:Y:S01]  /*2ab0*/  LEA.HI.X R19, R8, UR11, R9, 0x1, P3 ;  /* 0x0000000b08137c11 */ /* 0x000fe200098f0c09 */
[C---:B------:R-:W-:Y:S01]  /*2ac0*/  VIADD R9, R29.reuse, 0x5 ;  /* 0x000000051d097836 */ /* 0x040fe20000000000 */
[----:B------:R-:W-:Y:S01]  /*2ad0*/  LEA.HI.X R17, R6, UR11, R7, 0x1, P4 ;  /* 0x0000000b06117c11 */ /* 0x000fe2000a0f0c07 */
[C---:B------:R-:W-:Y:S01]  /*2ae0*/  VIADD R7, R29.reuse, 0x6 ;  /* 0x000000061d077836 */ /* 0x040fe20000000000 */
[----:B------:R-:W-:Y:S01]  /*2af0*/  LEA.HI.X R13, R2, UR11, R3, 0x1, P0 ;  /* 0x0000000b020d7c11 */ /* 0x000fe200080f0c03 */
[----:B------:R-:W-:Y:S01]  /*2b00*/  VIADD R3, R29, 0x7 ;  /* 0x000000071d037836 */ /* 0x000fe20000000000 */
[-C--:B------:R-:W-:Y:S01]  /*2b10*/  IADD3 R11, P2, PT, R11, R14.reuse, RZ ;  /* 0x0000000e0b0b7210 */ /* 0x080fe20007f5e0ff */
[----:B------:R-:W2:Y:S01]  /*2b20*/  LDG.E.U16 R20, desc[UR8][R20.64] ;  /* 0x0000000814147981 */ /* 0x000ea2000c1e1500 */
[----:B------:R-:W-:-:S02]  /*2b30*/  IADD3 R9, P3, PT, R9, R14, RZ ;  /* 0x0000000e09097210 */ /* 0x000fc40007f7e0ff */
[-C--:B------:R-:W-:Y:S01]  /*2b40*/  IADD3 R7, P4, PT, R7, R14.reuse, RZ ;  /* 0x0000000e07077210 */ /* 0x080fe20007f9e0ff */
[--C-:B------:R-:W-:Y:S01]  /*2b50*/  IMAD.X R28, RZ, RZ, R4.reuse, P2 ;  /* 0x000000ffff1c7224 */ /* 0x100fe200010e0604 */
[----:B------:R-:W-:Y:S01]  /*2b60*/  IADD3 R3, P0, PT, R3, R14, RZ ;  /* 0x0000000e03037210 */ /* 0x000fe20007f1e0ff */
[--C-:B------:R-:W-:Y:S01]  /*2b70*/  IMAD.X R26, RZ, RZ, R4.reuse, P3 ;  /* 0x000000ffff1a7224 */ /* 0x100fe200018e0604 */
[----:B------:R-:W-:Y:S01]  /*2b80*/  LEA R10, P2, R11, UR10, 0x1 ;  /* 0x0000000a0b0a7c11 */ /* 0x000fe2000f8408ff */
[----:B------:R-:W2:Y:S01]  /*2b90*/  LDG.E.U16 R18, desc[UR8][R18.64] ;  /* 0x0000000812127981 */ /* 0x000ea2000c1e1500 */
[----:B------:R-:W-:Y:S01]  /*2ba0*/  LEA R8, P3, R9, UR10, 0x1 ;  /* 0x0000000a09087c11 */ /* 0x000fe2000f8608ff */
[--C-:B------:R-:W-:Y:S01]  /*2bb0*/  IMAD.X R24, RZ, RZ, R4.reuse, P4 ;  /* 0x000000ffff187224 */ /* 0x100fe200020e0604 */
[----:B------:R-:W-:Y:S01]  /*2bc0*/  LEA R6, P4, R7, UR10, 0x1 ;  /* 0x0000000a07067c11 */ /* 0x000fe2000f8808ff */
[----:B------:R-:W-:Y:S01]  /*2bd0*/  IMAD.X R22, RZ, RZ, R4, P0 ;  /* 0x000000ffff167224 */ /* 0x000fe200000e0604 */
[----:B------:R-:W-:Y:S01]  /*2be0*/  LEA R2, P0, R3, UR10, 0x1 ;  /* 0x0000000a03027c11 */ /* 0x000fe2000f8008ff */
[----:B------:R-:W3:Y:S01]  /*2bf0*/  LDG.E.U16 R16, desc[UR8][R16.64] ;  /* 0x0000000810107981 */ /* 0x000ee2000c1e1500 */
[----:B------:R-:W-:-:S02]  /*2c00*/  LEA.HI.X R11, R11, UR11, R28, 0x1, P2 ;  /* 0x0000000b0b0b7c11 */ /* 0x000fc400090f0c1c */
[----:B------:R-:W-:Y:S01]  /*2c10*/  LEA.HI.X R9, R9, UR11, R26, 0x1, P3 ;  /* 0x0000000b09097c11 */ /* 0x000fe200098f0c1a */
[----:B------:R-:W3:Y:S01]  /*2c20*/  LDG.E.U16 R12, desc[UR8][R12.64] ;  /* 0x000000080c0c7981 */ /* 0x000ee2000c1e1500 */
[----:B------:R-:W-:Y:S02]  /*2c30*/  LEA.HI.X R7, R7, UR11, R24, 0x1, P4 ;  /* 0x0000000b07077c11 */ /* 0x000fe4000a0f0c18 */
[----:B------:R-:W-:Y:S01]  /*2c40*/  LEA.HI.X R3, R3, UR11, R22, 0x1, P0 ;  /* 0x0000000b03037c11 */ /* 0x000fe200080f0c16 */
[----:B------:R-:W4:Y:S04]  /*2c50*/  LDG.E.U16 R10, desc[UR8][R10.64] ;  /* 0x000000080a0a7981 */ /* 0x000f28000c1e1500 */
[----:B------:R-:W4:Y:S04]  /*2c60*/  LDG.E.U16 R8, desc[UR8][R8.64] ;  /* 0x0000000808087981 */ /* 0x000f28000c1e1500 */
[----:B------:R-:W5:Y:S04]  /*2c70*/  LDG.E.U16 R6, desc[UR8][R6.64] ;  /* 0x0000000806067981 */ /* 0x000f68000c1e1500 */
[----:B------:R-:W5:Y:S01]  /*2c80*/  LDG.E.U16 R2, desc[UR8][R2.64] ;  /* 0x0000000802027981 */ /* 0x000f62000c1e1500 */
[----:B------:R-:W-:Y:S01]  /*2c90*/  VIADD R29, R29, 0x8 ;  /* 0x000000081d1d7836 */ /* 0x000fe20000000000 */
[----:B------:R-:W-:Y:S01]  /*2ca0*/  UMOV UR4, URZ ;  /* 0x000000ff00047c82 */ /* 0x000fe20008000000 */
[----:B--2---:R-:W-:-:S04]  /*2cb0*/  VIMNMX3.U32 R31, R31, R20, R18, !PT ;  /* 0x000000141f1f720f */ /* 0x004fc80007800012 */
[----:B---3--:R-:W-:-:S04]  /*2cc0*/  VIMNMX3.U32 R31, R31, R16, R12, !PT ;  /* 0x000000101f1f720f */ /* 0x008fc8000780000c */
[----:B----4-:R-:W-:-:S04]  /*2cd0*/  VIMNMX3.U32 R31, R31, R10, R8, !PT ;  /* 0x0000000a1f1f720f */ /* 0x010fc80007800008 */
[----:B-----5:R-:W-:-:S07]  /*2ce0*/  VIMNMX3.U32 R31, R31, R6, R2, !PT ;  /* 0x000000061f1f720f */ /* 0x020fce0007800002 */
.L_x_30:
[----:B------:R-:W-:Y:S05]  /*2cf0*/  @!P1 BRA `(.L_x_27) ;  /* 0x0000000400109947 */ /* 0x000fea0003800000 */
[----:B------:R-:W-:-:S05]  /*2d00*/  IMAD.MOV R2, RZ, RZ, -R0 ;  /* 0x000000ffff027224 */ /* 0x000fca00078e0a00 */
[----:B------:R-:W-:-:S05]  /*2d10*/  PRMT R2, R2, 0x7710, RZ ;  /* 0x0000771002027816 */ /* 0x000fca00000000ff */
[----:B------:R-:W-:-:S05]  /*2d20*/  VIADD R2, R2, UR12 ;  /* 0x0000000c02027c36 */ /* 0x000fca0008000000 */
[----:B------:R-:W-:-:S04]  /*2d30*/  LOP3.LUT R2, R2, 0xffff, RZ, 0xc0, !PT ;  /* 0x0000ffff02027812 */ /* 0x000fc800078ec0ff */
[C---:B------:R-:W-:Y:S02]  /*2d40*/  LOP3.LUT R3, R2.reuse, 0x7, RZ, 0xc0, !PT ;  /* 0x0000000702037812 */ /* 0x040fe400078ec0ff */
[----:B---3--:R-:W-:Y:S02]  /*2d50*/  LOP3.LUT R10, R2, 0x3, RZ, 0xc0, !PT ;  /* 0x00000003020a7812 */ /* 0x008fe400078ec0ff */
[----:B------:R-:W-:-:S04]  /*2d60*/  IADD3 R3, P0, PT, R3, -0x1, RZ ;  /* 0xffffffff03037810 */ /* 0x000fc80007f1e0ff */
[----:B------:R-:W-:Y:S01]  /*2d70*/  ISETP.GE.U32.AND P1, PT, R3, 0x3, PT ;  /* 0x000000030300780c */ /* 0x000fe20003f26070 */
[----:B------:R-:W-:Y:S01]  /*2d80*/  IMAD.X R2, RZ, RZ, -0x1, P0 ;  /* 0xffffffffff027424 */ /* 0x000fe200000e06ff */
[----:B------:R-:W-:-:S04]  /*2d90*/  ISETP.NE.U32.AND P0, PT, R10, RZ, PT ;  /* 0x000000ff0a00720c */ /* 0x000fc80003f05070 */
[----:B------:R-:W-:Y:S02]  /*2da0*/  ISETP.GE.U32.AND.EX P1, PT, R2, RZ, PT, P1 ;  /* 0x000000ff0200720c */ /* 0x000fe40003f26110 */
[----:B------:R-:W-:-:S11]  /*2db0*/  ISETP.NE.AND.EX P0, PT, RZ, RZ, PT, P0 ;  /* 0x000000ffff00720c */ /* 0x000fd60003f05300 */
[----:B------:R-:W-:Y:S05]  /*2dc0*/  @!P1 BRA `(.L_x_31) ;  /* 0x0000000000709947 */ /* 0x000fea0003800000 */
[----:B------:R-:W0:Y:S01]  /*2dd0*/  LDCU.64 UR10, c[0x0][0x390] ;  /* 0x00007200ff0a77ac */ /* 0x000e220008000a00 */
[C---:B------:R-:W-:Y:S01]  /*2de0*/  VIADD R7, R29.reuse, 0x1 ;  /* 0x000000011d077836 */ /* 0x040fe20000000000 */
[CC--:B------:R-:W-:Y:S01]  /*2df0*/  IADD3 R3, P1, PT, R29.reuse, R14.reuse, RZ ;  /* 0x0000000e1d037210 */ /* 0x0c0fe20007f3e0ff */
[C---:B------:R-:W-:Y:S02]  /*2e00*/  VIADD R9, R29.reuse, 0x2 ;  /* 0x000000021d097836 */ /* 0x040fe40000000000 */
[----:B------:R-:W-:Y:S01]  /*2e10*/  VIADD R11, R29, 0x3 ;  /* 0x000000031d0b7836 */ /* 0x000fe20000000000 */
[----:B------:R-:W-:Y:S02]  /*2e20*/  IADD3.X R6, PT, PT, R4, UR4, RZ, P1, !PT ;  /* 0x0000000404067c10 */ /* 0x000fe40008ffe4ff */
[-C--:B------:R-:W-:Y:S02]  /*2e30*/  IADD3 R7, P2, PT, R7, R14.reuse, RZ ;  /* 0x0000000e07077210 */ /* 0x080fe40007f5e0ff */
[----:B------:R-:W-:-:S02]  /*2e40*/  IADD3 R9, P3, PT, R9, R14, RZ ;  /* 0x0000000e09097210 */ /* 0x000fc40007f7e0ff */
[----:B------:R-:W-:Y:S01]  /*2e50*/  IADD3 R11, P4, PT, R11, R14, RZ ;  /* 0x0000000e0b0b7210 */ /* 0x000fe20007f9e0ff */
[--C-:B------:R-:W-:Y:S02]  /*2e60*/  IMAD.X R16, RZ, RZ, R4.reuse, P2 ;  /* 0x000000ffff107224 */ /* 0x100fe400010e0604 */
[--C-:B--2---:R-:W-:Y:S02]  /*2e70*/  IMAD.X R18, RZ, RZ, R4.reuse, P3 ;  /* 0x000000ffff127224 */ /* 0x104fe400018e0604 */
[----:B------:R-:W-:Y:S01]  /*2e80*/  IMAD.X R20, RZ, RZ, R4, P4 ;  /* 0x000000ffff147224 */ /* 0x000fe200020e0604 */
[----:B0-----:R-:W-:Y:S02]  /*2e90*/  LEA R2, P1, R3, UR10, 0x1 ;  /* 0x0000000a03027c11 */ /* 0x001fe4000f8208ff */
[----:B------:R-:W-:Y:S02]  /*2ea0*/  LEA R8, P2, R9, UR10, 0x1 ;  /* 0x0000000a09087c11 */ /* 0x000fe4000f8408ff */
[----:B------:R-:W-:-:S02]  /*2eb0*/  LEA.HI.X R3, R3, UR11, R6, 0x1, P1 ;  /* 0x0000000b03037c11 */ /* 0x000fc400088f0c06 */
[----:B------:R-:W-:Y:S02]  /*2ec0*/  LEA R12, P1, R7, UR10, 0x1 ;  /* 0x0000000a070c7c11 */ /* 0x000fe4000f8208ff */
[----:B------:R-:W-:Y:S01]  /*2ed0*/  LEA R6, P3, R11, UR10, 0x1 ;  /* 0x0000000a0b067c11 */ /* 0x000fe2000f8608ff */
[----:B------:R-:W2:Y:S01]  /*2ee0*/  LDG.E.U16 R2, desc[UR8][R2.64] ;  /* 0x0000000802027981 */ /* 0x000ea2000c1e1500 */
[----:B------:R-:W-:Y:S02]  /*2ef0*/  LEA.HI.X R13, R7, UR11, R16, 0x1, P1 ;  /* 0x0000000b070d7c11 */ /* 0x000fe400088f0c10 */
[----:B------:R-:W-:Y:S02]  /*2f00*/  LEA.HI.X R9, R9, UR11, R18, 0x1, P2 ;  /* 0x0000000b09097c11 */ /* 0x000fe400090f0c12 */
[----:B------:R-:W-:Y:S01]  /*2f10*/  LEA.HI.X R7, R11, UR11, R20, 0x1, P3 ;  /* 0x0000000b0b077c11 */ /* 0x000fe200098f0c14 */
[----:B------:R-:W2:Y:S04]  /*2f20*/  LDG.E.U16 R12, desc[UR8][R12.64] ;  /* 0x000000080c0c7981 */ /* 0x000ea8000c1e1500 */
[----:B------:R-:W3:Y:S04]  /*2f30*/  LDG.E.U16 R8, desc[UR8][R8.64] ;  /* 0x0000000808087981 */ /* 0x000ee8000c1e1500 */
[----:B------:R-:W3:Y:S01]  /*2f40*/  LDG.E.U16 R6, desc[UR8][R6.64] ;  /* 0x0000000806067981 */ /* 0x000ee2000c1e1500 */
[----:B------:R-:W-:Y:S01]  /*2f50*/  VIADD R29, R29, 0x4 ;  /* 0x000000041d1d7836 */ /* 0x000fe20000000000 */
[----:B------:R-:W-:Y:S01]  /*2f60*/  UMOV UR4, URZ ;  /* 0x000000ff00047c82 */ /* 0x000fe20008000000 */
[----:B--2---:R-:W-:-:S04]  /*2f70*/  VIMNMX3.U32 R31, R31, R2, R12, !PT ;  /* 0x000000021f1f720f */ /* 0x004fc8000780000c */
[----:B---3--:R-:W-:-:S07]  /*2f80*/  VIMNMX3.U32 R31, R31, R8, R6, !PT ;  /* 0x000000081f1f720f */ /* 0x008fce0007800006 */
.L_x_31:
[----:B------:R-:W-:Y:S05]  /*2f90*/  @!P0 BRA `(.L_x_27) ;  /* 0x0000000000688947 */ /* 0x000fea0003800000 */
[----:B------:R-:W0:Y:S01]  /*2fa0*/  LDCU.64 UR10, c[0x0][0x390] ;  /* 0x00007200ff0a77ac */ /* 0x000e220008000a00 */
[----:B------:R-:W-:-:S04]  /*2fb0*/  IADD3 R3, P0, PT, R29, R14, RZ ;  /* 0x0000000e1d037210 */ /* 0x000fc80007f1e0ff */
[----:B------:R-:W-:Y:S02]  /*2fc0*/  IADD3.X R6, PT, PT, R4, UR4, RZ, P0, !PT ;  /* 0x0000000404067c10 */ /* 0x000fe400087fe4ff */
[----:B0-----:R-:W-:-:S04]  /*2fd0*/  LEA R2, P0, R3, UR10, 0x1 ;  /* 0x0000000a03027c11 */ /* 0x001fc8000f8008ff */
[----:B------:R-:W-:-:S05]  /*2fe0*/  LEA.HI.X R3, R3, UR11, R6, 0x1, P0 ;  /* 0x0000000b03037c11 */ /* 0x000fca00080f0c06 */
[----:B------:R-:W3:Y:S01]  /*2ff0*/  LDG.E.U16 R2, desc[UR8][R2.64] ;  /* 0x0000000802027981 */ /* 0x000ee2000c1e1500 */
[----:B------:R-:W-:-:S04]  /*3000*/  ISETP.NE.U32.AND P0, PT, R10, 0x1, PT ;  /* 0x000000010a00780c */ /* 0x000fc80003f05070 */
[----:B------:R-:W-:Y:S02]  /*3010*/  ISETP.NE.AND.EX P0, PT, RZ, RZ, PT, P0 ;  /* 0x000000ffff00720c */ /* 0x000fe40003f05300 */
[----:B---3--:R-:W-:-:S11]  /*3020*/  VIMNMX.U32 R31, PT, PT, R31, R2, !PT ;  /* 0x000000021f1f7248 */ /* 0x008fd60007fe0000 */
[----:B------:R-:W-:Y:S05]  /*3030*/  @!P0 BRA `(.L_x_27) ;  /* 0x0000000000408947 */ /* 0x000fea0003800000 */
[----:B------:R-:W-:Y:S01]  /*3040*/  ISETP.NE.U32.AND P0, PT, R10, 0x2, PT ;  /* 0x000000020a00780c */ /* 0x000fe20003f05070 */
[----:B------:R-:W-:-:S03]  /*3050*/  VIADD R3, R29, 0x1 ;  /* 0x000000011d037836 */ /* 0x000fc60000000000 */
[----:B------:R-:W-:Y:S02]  /*3060*/  ISETP.NE.AND.EX P0, PT, RZ, RZ, PT, P0 ;  /* 0x000000ffff00720c */ /* 0x000fe40003f05300 */
[----:B------:R-:W-:-:S05]  /*3070*/  IADD3 R3, P1, PT, R3, R14, RZ ;  /* 0x0000000e03037210 */ /* 0x000fca0007f3e0ff */
[----:B------:R-:W-:Y:S01]  /*3080*/  IMAD.X R6, RZ, RZ, R4, P1 ;  /* 0x000000ffff067224 */ /* 0x000fe200008e0604 */
[----:B------:R-:W-:-:S04]  /*3090*/  LEA R2, P1, R3, UR10, 0x1 ;  /* 0x0000000a03027c11 */ /* 0x000fc8000f8208ff */
[----:B------:R-:W-:Y:S01]  /*30a0*/  LEA.HI.X R3, R3, UR11, R6, 0x1, P1 ;  /* 0x0000000b03037c11 */ /* 0x000fe200088f0c06 */
[----:B------:R-:W-:-:S04]  /*30b0*/  @P0 VIADD R7, R29, 0x2 ;  /* 0x000000021d070836 */ /* 0x000fc80000000000 */
[----:B------:R-:W3:Y:S01]  /*30c0*/  LDG.E.U16 R2, desc[UR8][R2.64] ;  /* 0x0000000802027981 */ /* 0x000ee2000c1e1500 */
[----:B------:R-:W-:-:S04]  /*30d0*/  @P0 IADD3 R7, P2, PT, R7, R14, RZ ;  /* 0x0000000e07070210 */ /* 0x000fc80007f5e0ff */
[----:B------:R-:W-:Y:S01]  /*30e0*/  @P0 LEA R6, P1, R7, UR10, 0x1 ;  /* 0x0000000a07060c11 */ /* 0x000fe2000f8208ff */
[----:B------:R-:W-:-:S05]  /*30f0*/  @P0 IMAD.X R8, RZ, RZ, R4, P2 ;  /* 0x000000ffff080224 */ /* 0x000fca00010e0604 */
[----:B------:R-:W-:-:S05]  /*3100*/  @P0 LEA.HI.X R7, R7, UR11, R8, 0x1, P1 ;  /* 0x0000000b07070c11 */ /* 0x000fca00088f0c08 */
[----:B------:R-:W4:Y:S01]  /*3110*/  @P0 LDG.E.U16 R6, desc[UR8][R6.64] ;  /* 0x0000000806060981 */ /* 0x000f22000c1e1500 */
[----:B---3--:R-:W-:-:S04]  /*3120*/  VIMNMX.U32 R31, PT, PT, R31, R2, !PT ;  /* 0x000000021f1f7248 */ /* 0x008fc80007fe0000 */
[----:B----4-:R-:W-:-:S07]  /*3130*/  @P0 VIMNMX.U32 R31, PT, PT, R31, R6, !PT ;  /* 0x000000061f1f0248 */ /* 0x010fce0007fe0000 */
.L_x_27:
[----:B------:R-:W0:Y:S01]  /*3140*/  LDCU.64 UR10, c[0x0][0x398] ;  /* 0x00007300ff0a77ac */ /* 0x000e220008000a00 */
[----:B------:R-:W-:Y:S01]  /*3150*/  IADD3 R3, P0, PT, R14, UR5, RZ ;  /* 0x000000050e037c10 */ /* 0x000fe2000ff1e0ff */
[----:B------:R-:W-:Y:S01]  /*3160*/  VIADD R5, R5, 0x1 ;  /* 0x0000000105057836 */ /* 0x000fe20000000000 */
[----:B------:R-:W-:Y:S02]  /*3170*/  UIADD3 UR5, UP0, UPT, UR5, 0x1, URZ ;  /* 0x0000000105057890 */ /* 0x000fe4000ff1e0ff */
[----:B------:R-:W-:Y:S01]  /*3180*/  IADD3.X R6, PT, PT, R4, UR6, RZ, P0, !PT ;  /* 0x0000000604067c10 */ /* 0x000fe200087fe4ff */
[----:B------:R-:W-:Y:S01]  /*3190*/  VIADD R0, R0, 0x1 ;  /* 0x0000000100007836 */ /* 0x000fe20000000000 */
[----:B------:R-:W-:Y:S02]  /*31a0*/  UIADD3.X UR6, UPT, UPT, URZ, UR6, URZ, UP0, !UPT ;  /* 0x00000006ff067290 */ /* 0x000fe400087fe4ff */
[----:B------:R-:W-:-:S04]  /*31b0*/  UISETP.GE.U32.AND UP0, UPT, UR5, UR12, UPT ;  /* 0x0000000c0500728c */ /* 0x000fc8000bf06070 */
[----:B------:R-:W-:Y:S01]  /*31c0*/  UISETP.GE.U32.AND.EX UP0, UPT, UR6, UR13, UPT, UP0 ;  /* 0x0000000d0600728c */ /* 0x000fe2000bf06100 */
[----:B0-----:R-:W-:-:S04]  /*31d0*/  LEA R2, P0, R3, UR10, 0x2 ;  /* 0x0000000a03027c11 */ /* 0x001fc8000f8010ff */
[----:B------:R-:W-:-:S05]  /*31e0*/  LEA.HI.X R3, R3, UR11, R6, 0x2, P0 ;  /* 0x0000000b03037c11 */ /* 0x000fca00080f1406 */
[----:B------:R4:W-:Y:S01]  /*31f0*/  STG.E desc[UR8][R2.64], R31 ;  /* 0x0000001f02007986 */ /* 0x0009e2000c101908 */
[----:B------:R-:W-:Y:S05]  /*3200*/  BRA.U !UP0, `(.L_x_32) ;  /* 0xffffffed08a87547 */ /* 0x000fea000b83ffff */
[----:B------:R-:W-:Y:S05]  /*3210*/  EXIT ;  /* 0x000000000000794d */ /* 0x000fea0003800000 */
.L_x_33:
[----:B------:R-:W-:-:S00]  /*3220*/  BRA `(.L_x_33) ;  /* 0xfffffffc00fc7947 */ /* 0x000fc0000383ffff */
[----:B------:R-:W-:-:S00]  /*3230*/  NOP ;  /* 0x0000000000007918 */ /* 0x000fc00000000000 */
        /* <DEDUP_REMOVED lines=12> */
.L_x_34:


//--------------------- .nv.shared.reserved.0     --------------------------
	.section	.nv.shared.reserved.0,"aw",@nobits
	.weak		__nv_reservedSMEM_offset_0_alias
	.size		__nv_reservedSMEM_offset_0_alias, 0, 64
	.other		__nv_reservedSMEM_offset_0_alias,@"STO_CUDA_RESERVED_SHARED STV_DEFAULT"
__nv_reservedSMEM_offset_0_alias:
	.zero		0
	.zero		64


//--------------------- .nv.constant0._Z9_evaluatePbPtS0_Pimm --------------------------
	.section	.nv.constant0._Z9_evaluatePbPtS0_Pimm,"a",@progbits
	.sectionflags	@""
	.align	4
.nv.constant0._Z9_evaluatePbPtS0_Pimm:
	.zero		944


//--------------------- SYMBOLS --------------------------

	.type		.nv.reservedSmem.offset0,@object
	.size		.nv.reservedSmem.offset0,0x4
